// auto-generated by cutlass_sweep.gemm — config: {"arch": "sm_90", "cluster_m": 1, "cluster_n": 8, "dtype": "e4m3", "dtype_b": "e4m3", "layout": "nt", "stages": 0, "tile_k": 64, "tile_m": 256, "tile_n": 128}
#include "cutlass/cutlass.h"
#include "cutlass/gemm/collective/collective_builder.hpp"
#include "cutlass/gemm/device/gemm_universal_adapter.h"
#include "cutlass/gemm/kernel/gemm_universal.hpp"
#include "cutlass/epilogue/collective/collective_builder.hpp"

using ElemA = cutlass::float_e4m3_t;
using ElemB = cutlass::float_e4m3_t;
using ElemCD = cutlass::float_e4m3_t;
using Acc  = float;
using TileShape    = cute::Shape<cute::_256, cute::_128, cute::_64>;
using ClusterShape = cute::Shape<cute::_1, cute::_8, cute::_1>;

using CollectiveEpilogue = typename cutlass::epilogue::collective::CollectiveBuilder<
    cutlass::arch::Sm90, cutlass::arch::OpClassTensorOp,
    TileShape, ClusterShape,
    cutlass::epilogue::collective::EpilogueTileAuto,
    Acc, Acc,
    ElemCD, cutlass::layout::RowMajor, 128 / cutlass::sizeof_bits<ElemCD>::value,
    ElemCD, cutlass::layout::RowMajor, 128 / cutlass::sizeof_bits<ElemCD>::value,
    cutlass::epilogue::collective::EpilogueScheduleAuto
  >::CollectiveOp;

using CollectiveMainloop = typename cutlass::gemm::collective::CollectiveBuilder<
    cutlass::arch::Sm90, cutlass::arch::OpClassTensorOp,
    ElemA, cutlass::layout::RowMajor, 128 / cutlass::sizeof_bits<ElemA>::value,
    ElemB, cutlass::layout::ColumnMajor, 128 / cutlass::sizeof_bits<ElemB>::value,
    Acc,
    TileShape, ClusterShape,
    cutlass::gemm::collective::StageCountAutoCarveout<static_cast<int>(sizeof(typename CollectiveEpilogue::SharedStorage))>,
    cutlass::gemm::collective::KernelScheduleAuto
  >::CollectiveOp;

using GemmKernel = cutlass::gemm::kernel::GemmUniversal<
    cute::Shape<int,int,int,int>,
    CollectiveMainloop,
    CollectiveEpilogue
>;
using Gemm = cutlass::gemm::device::GemmUniversalAdapter<GemmKernel>;

// Force the device kernel symbol into the cubin without needing a host main.
auto* _anchor = &cutlass::device_kernel<GemmKernel>;


// ===== COMPILED SASS (sm_90a) =====

	.target	sm_90a

	.elftype	@"ET_EXEC"


//--------------------- .note.nv.tkinfo           --------------------------
	.section	.note.nv.tkinfo,"",@"SHT_NOTE"
	.sectionflags	@"SHF_NOTE_NV_TKINFO"
	.tkinfo
        /*0018*/ 	.word	0x00000002
        /*0030*/ 	.string	""
        /*0030*/ 	.string	"ptxas"
        /*0030*/ 	.string	"Cuda compilation tools, release 13.0, V13.0.88"
        /*0030*/ 	.string	"Build cuda_13.0.r13.0/compiler.36424714_0"
        /*0030*/ 	.string	"-arch sm_90a -m 64 "



//--------------------- .note.nv.cuinfo           --------------------------
	.section	.note.nv.cuinfo,"",@"SHT_NOTE"
	.sectionflags	@"SHF_NOTE_NV_CUINFO"
        /*0018*/ 	.short	0x0002
        /*001a*/ 	.short	0x005a
        /*001c*/ 	.short	0x0082
	.zero		2


//--------------------- .nv.info                  --------------------------
	.section	.nv.info,"",@"SHT_CUDA_INFO"
	.align	4


	//----- nvinfo : EIATTR_REGCOUNT
	.align		4
        /*0000*/ 	.byte	0x04, 0x2f
        /*0002*/ 	.short	(.L_12 - .L_11)
	.align		4
.L_11:
        /*0004*/ 	.word	index@(_ZN7cutlass13device_kernelINS_4gemm6kernel13GemmUniversalIN4cute5tupleIJiiiiEEENS1_10collective13CollectiveMmaINS1_37MainloopSm90TmaGmmaWarpSpecializedFP8ILi9ENS5_IJNS4_1CILi1EEENSA_ILi8EEESB_EEENS1_35KernelTmaWarpSpecializedCooperativeEEENS5_IJNSA_ILi256EEENSA_ILi128EEENSA_ILi64EEEEEENS_12float_e4m3_tENS5_IJlSB_lEEESK_SL_NS4_8TiledMMAINS4_8MMA_AtomIJNS4_4SM904GMMA31MMA_64x128x32_F32E4M3E4M3_SS_TNILNSP_7ScaleInE1ELSR_1EEEEEENS4_6LayoutINS5_IJNSA_ILi2EEESB_SB_EEENS5_IJSB_NSA_ILi0EEESX_EEEEENS5_IJNS4_10UnderscoreES10_S10_EEEEENS4_23SM90_TMA_LOAD_MULTICASTENS4_14ComposedLayoutINS4_7SwizzleILi2ELi4ELi3EEENS4_18smem_ptr_flag_bitsILi8EEENSU_INS5_IJSC_SI_EEENS5_IJSI_SB_EEEEEEEvNS4_8identityENS4_13SM90_TMA_LOADES1C_vS1D_EENS_8epilogue10collective6detail29Sm90TmaWarpSpecializedAdapterINS1H_15DefaultEpilogueISK_SL_SL_NS1G_6thread17LinearCombinationISK_Li1EffLNS1L_9ScaleType4KindE0ELNS_15FloatRoundStyleE2ESK_EENS1_15EpilogueDefaultEEEEEvvEEEEvNT_6ParamsE)
        /*0008*/ 	.word	0x000000a8


	//----- nvinfo : EIATTR_FRAME_SIZE
	.align		4
.L_12:
        /*000c*/ 	.byte	0x04, 0x11
        /*000e*/ 	.short	(.L_14 - .L_13)
	.align		4
.L_13:
        /*0010*/ 	.word	index@(_ZN7cutlass13device_kernelINS_4gemm6kernel13GemmUniversalIN4cute5tupleIJiiiiEEENS1_10collective13CollectiveMmaINS1_37MainloopSm90TmaGmmaWarpSpecializedFP8ILi9ENS5_IJNS4_1CILi1EEENSA_ILi8EEESB_EEENS1_35KernelTmaWarpSpecializedCooperativeEEENS5_IJNSA_ILi256EEENSA_ILi128EEENSA_ILi64EEEEEENS_12float_e4m3_tENS5_IJlSB_lEEESK_SL_NS4_8TiledMMAINS4_8MMA_AtomIJNS4_4SM904GMMA31MMA_64x128x32_F32E4M3E4M3_SS_TNILNSP_7ScaleInE1ELSR_1EEEEEENS4_6LayoutINS5_IJNSA_ILi2EEESB_SB_EEENS5_IJSB_NSA_ILi0EEESX_EEEEENS5_IJNS4_10UnderscoreES10_S10_EEEEENS4_23SM90_TMA_LOAD_MULTICASTENS4_14ComposedLayoutINS4_7SwizzleILi2ELi4ELi3EEENS4_18smem_ptr_flag_bitsILi8EEENSU_INS5_IJSC_SI_EEENS5_IJSI_SB_EEEEEEEvNS4_8identityENS4_13SM90_TMA_LOADES1C_vS1D_EENS_8epilogue10collective6detail29Sm90TmaWarpSpecializedAdapterINS1H_15DefaultEpilogueISK_SL_SL_NS1G_6thread17LinearCombinationISK_Li1EffLNS1L_9ScaleType4KindE0ELNS_15FloatRoundStyleE2ESK_EENS1_15EpilogueDefaultEEEEEvvEEEEvNT_6ParamsE)
        /*0014*/ 	.word	0x00000100


	//----- nvinfo : EIATTR_MIN_STACK_SIZE
	.align		4
.L_14:
        /*0018*/ 	.byte	0x04, 0x12
        /*001a*/ 	.short	(.L_16 - .L_15)
	.align		4
.L_15:
        /*001c*/ 	.word	index@(_ZN7cutlass13device_kernelINS_4gemm6kernel13GemmUniversalIN4cute5tupleIJiiiiEEENS1_10collective13CollectiveMmaINS1_37MainloopSm90TmaGmmaWarpSpecializedFP8ILi9ENS5_IJNS4_1CILi1EEENSA_ILi8EEESB_EEENS1_35KernelTmaWarpSpecializedCooperativeEEENS5_IJNSA_ILi256EEENSA_ILi128EEENSA_ILi64EEEEEENS_12float_e4m3_tENS5_IJlSB_lEEESK_SL_NS4_8TiledMMAINS4_8MMA_AtomIJNS4_4SM904GMMA31MMA_64x128x32_F32E4M3E4M3_SS_TNILNSP_7ScaleInE1ELSR_1EEEEEENS4_6LayoutINS5_IJNSA_ILi2EEESB_SB_EEENS5_IJSB_NSA_ILi0EEESX_EEEEENS5_IJNS4_10UnderscoreES10_S10_EEEEENS4_23SM90_TMA_LOAD_MULTICASTENS4_14ComposedLayoutINS4_7SwizzleILi2ELi4ELi3EEENS4_18smem_ptr_flag_bitsILi8EEENSU_INS5_IJSC_SI_EEENS5_IJSI_SB_EEEEEEEvNS4_8identityENS4_13SM90_TMA_LOADES1C_vS1D_EENS_8epilogue10collective6detail29Sm90TmaWarpSpecializedAdapterINS1H_15DefaultEpilogueISK_SL_SL_NS1G_6thread17LinearCombinationISK_Li1EffLNS1L_9ScaleType4KindE0ELNS_15FloatRoundStyleE2ESK_EENS1_15EpilogueDefaultEEEEEvvEEEEvNT_6ParamsE)
        /*0020*/ 	.word	0x00000100
.L_16:


//--------------------- .nv.compat                --------------------------
	.section	.nv.compat,"",@"SHT_CUDA_COMPAT_INFO"
	.align	4
        /*0000*/ 	.byte	0x02, 0x09, 0x01, 0x00, 0x02, 0x02, 0x04, 0x00, 0x02, 0x05, 0x05, 0x00, 0x03, 0x07, 0x01, 0x01
        /*0010*/ 	.byte	0x02, 0x03, 0x01, 0x00, 0x02, 0x06, 0x01, 0x00, 0x04, 0x0b, 0x08, 0x00, 0x00, 0x00, 0x00, 0x00
        /*0020*/ 	.byte	0x00, 0x00, 0x00, 0x00


//--------------------- .nv.info._ZN7cutlass13device_kernelINS_4gemm6kernel13GemmUniversalIN4cute5tupleIJiiiiEEENS1_10collective13CollectiveMmaINS1_37MainloopSm90TmaGmmaWarpSpecializedFP8ILi9ENS5_IJNS4_1CILi1EEENSA_ILi8EEESB_EEENS1_35KernelTmaWarpSpecializedCooperativeEEENS5_IJNSA_ILi256EEENSA_ILi128EEENSA_ILi64EEEEEENS_12float_e4m3_tENS5_IJlSB_lEEESK_SL_NS4_8TiledMMAINS4_8MMA_AtomIJNS4_4SM904GMMA31MMA_64x128x32_F32E4M3E4M3_SS_TNILNSP_7ScaleInE1ELSR_1EEEEEENS4_6LayoutINS5_IJNSA_ILi2EEESB_SB_EEENS5_IJSB_NSA_ILi0EEESX_EEEEENS5_IJNS4_10UnderscoreES10_S10_EEEEENS4_23SM90_TMA_LOAD_MULTICASTENS4_14ComposedLayoutINS4_7SwizzleILi2ELi4ELi3EEENS4_18smem_ptr_flag_bitsILi8EEENSU_INS5_IJSC_SI_EEENS5_IJSI_SB_EEEEEEEvNS4_8identityENS4_13SM90_TMA_LOADES1C_vS1D_EENS_8epilogue10collective6detail29Sm90TmaWarpSpecializedAdapterINS1H_15DefaultEpilogueISK_SL_SL_NS1G_6thread17LinearCombinationISK_Li1EffLNS1L_9ScaleType4KindE0ELNS_15FloatRoundStyleE2ESK_EENS1_15EpilogueDefaultEEEEEvvEEEEvNT_6ParamsE --------------------------
	.section	.nv.info._ZN7cutlass13device_kernelINS_4gemm6kernel13GemmUniversalIN4cute5tupleIJiiiiEEENS1_10collective13CollectiveMmaINS1_37MainloopSm90TmaGmmaWarpSpecializedFP8ILi9ENS5_IJNS4_1CILi1EEENSA_ILi8EEESB_EEENS1_35KernelTmaWarpSpecializedCooperativeEEENS5_IJNSA_ILi256EEENSA_ILi128EEENSA_ILi64EEEEEENS_12float_e4m3_tENS5_IJlSB_lEEESK_SL_NS4_8TiledMMAINS4_8MMA_AtomIJNS4_4SM904GMMA31MMA_64x128x32_F32E4M3E4M3_SS_TNILNSP_7ScaleInE1ELSR_1EEEEEENS4_6LayoutINS5_IJNSA_ILi2EEESB_SB_EEENS5_IJSB_NSA_ILi0EEESX_EEEEENS5_IJNS4_10UnderscoreES10_S10_EEEEENS4_23SM90_TMA_LOAD_MULTICASTENS4_14ComposedLayoutINS4_7SwizzleILi2ELi4ELi3EEENS4_18smem_ptr_flag_bitsILi8EEENSU_INS5_IJSC_SI_EEENS5_IJSI_SB_EEEEEEEvNS4_8identityENS4_13SM90_TMA_LOADES1C_vS1D_EENS_8epilogue10collective6detail29Sm90TmaWarpSpecializedAdapterINS1H_15DefaultEpilogueISK_SL_SL_NS1G_6thread17LinearCombinationISK_Li1EffLNS1L_9ScaleType4KindE0ELNS_15FloatRoundStyleE2ESK_EENS1_15EpilogueDefaultEEEEEvvEEEEvNT_6ParamsE,"",@"SHT_CUDA_INFO"
	.sectionflags	@""
	.align	4


	//----- nvinfo : EIATTR_CUDA_API_VERSION
	.align		4
        /*0000*/ 	.byte	0x04, 0x37
        /*0002*/ 	.short	(.L_18 - .L_17)
.L_17:
        /*0004*/ 	.word	0x00000082


	//----- nvinfo : EIATTR_KPARAM_INFO
	.align		4
.L_18:
        /*0008*/ 	.byte	0x04, 0x17
        /*000a*/ 	.short	(.L_20 - .L_19)
.L_19:
        /*000c*/ 	.word	0x00000000
        /*0010*/ 	.short	0x0000
        /*0012*/ 	.short	0x0070
        /*0014*/ 	.byte	0x00, 0xf0, 0x01, 0x10


	//----- nvinfo : EIATTR_SPARSE_MMA_MASK
	.align		4
.L_20:
        /*0018*/ 	.byte	0x03, 0x50
        /*001a*/ 	.short	0x0000


	//----- nvinfo : EIATTR_MAXREG_COUNT
	.align		4
        /*001c*/ 	.byte	0x03, 0x1b
        /*001e*/ 	.short	0x00a8


	//----- nvinfo : EIATTR_NUM_BARRIERS
	.align		4
        /*0020*/ 	.byte	0x02, 0x4c
        /*0022*/ 	.byte	0x01
	.zero		1


	//----- nvinfo : EIATTR_ANNOTATIONS
	.align		4
        /*0024*/ 	.byte	0x04, 0x55
        /*0026*/ 	.short	(.L_22 - .L_21)


	//   ....[0]....
.L_21:
        /*0028*/ 	.word	0x00000001
        /*002c*/ 	.byte	0x40, 0x07, 0x00, 0x00, 0x01, 0x00, 0x00, 0x00, 0x70, 0x09, 0x00, 0x00, 0x01, 0x00, 0x00, 0x00
        /* <DEDUP_REMOVED lines=195> */
        /*0c6c*/ 	.byte	0x20, 0x08, 0x01, 0x00, 0x01, 0x00, 0x00, 0x00, 0x70, 0x08, 0x01, 0x00


	//----- nvinfo : EIATTR_MERCURY_ISA_VERSION
	.align		4
.L_22:
        /*0c78*/ 	.byte	0x03, 0x5f
        /*0c7a*/ 	.short	0x0101


	//----- nvinfo : EIATTR_INT_WARP_WIDE_INSTR_OFFSETS
	.align		4
        /*0c7c*/ 	.byte	0x04, 0x31
        /*0c7e*/ 	.short	(.L_24 - .L_23)


	//   ....[0]....
.L_23:
        /*0c80*/ 	.word	0x00000600


	//   ....[1]....
        /*0c84*/ 	.word	0x00000620


	//   ....[2]....
        /*0c88*/ 	.word	0x00000770


	//----- nvinfo : EIATTR_COOP_GROUP_MASK_REGIDS
	.align		4
.L_24:
        /*0c8c*/ 	.byte	0x04, 0x29
        /*0c8e*/ 	.short	(.L_26 - .L_25)


	//   ....[0]....
.L_25:
        /*0c90*/ 	.word	0xffffffff


	//   ....[1]....
        /*0c94*/ 	.word	0xffffffff


	//   ....[2]....
        /*0c98*/ 	.word	0xffffffff


	//   ....[3]....
        /*0c9c*/ 	.word	0xffffffff


	//   ....[4]....
        /*0ca0*/ 	.word	0xffffffff


	//   ....[5]....
        /*0ca4*/ 	.word	0xffffffff


	//----- nvinfo : EIATTR_COOP_GROUP_INSTR_OFFSETS
	.align		4
.L_26:
        /*0ca8*/ 	.byte	0x04, 0x28
        /*0caa*/ 	.short	(.L_28 - .L_27)


	//   ....[0]....
.L_27:
        /*0cac*/ 	.word	0x00000070


	//   ....[1]....
        /*0cb0*/ 	.word	0x00000080


	//   ....[2]....
        /*0cb4*/ 	.word	0x000001a0


	//   ....[3]....
        /*0cb8*/ 	.word	0x00000490


	//   ....[4]....
        /*0cbc*/ 	.word	0x00000880


	//   ....[5]....
        /*0cc0*/ 	.word	0x00001600


	//----- nvinfo : EIATTR_REG_RECONFIG
	.align		4
.L_28:
        /*0cc4*/ 	.byte	0x01, 0x54
	.zero		2


	//----- nvinfo : EIATTR_MBARRIER_INSTR_OFFSETS
	.align		4
        /*0cc8*/ 	.byte	0x04, 0x39
        /*0cca*/ 	.short	(.L_30 - .L_29)


	//   ....[0]....
.L_29:
        /*0ccc*/ 	.word	0x00000340
        /*0cd0*/ 	.word	0x000000ff
        /*0cd4*/ 	.word	0x00000000
        /*0cd8*/ 	.short	0x0100
        /*0cda*/ 	.byte	0x09
	.zero		1


	//   ....[1]....
        /*0cdc*/ 	.word	0x00000350
        /*0ce0*/ 	.word	0x000000ff
        /*0ce4*/ 	.word	0x00000048
        /*0ce8*/ 	.short	0x0100
        /*0cea*/ 	.byte	0x09
	.zero		1


	//   ....[2]....
        /*0cec*/ 	.word	0x00000360
        /*0cf0*/ 	.word	0x000000ff
        /*0cf4*/ 	.word	0x00000008
        /*0cf8*/ 	.short	0x0100
        /*0cfa*/ 	.byte	0x09
	.zero		1


	//   ....[3]....
        /*0cfc*/ 	.word	0x00000370
        /*0d00*/ 	.word	0x000000ff
        /*0d04*/ 	.word	0x00000050
        /*0d08*/ 	.short	0x0100
        /*0d0a*/ 	.byte	0x09
	.zero		1


	//   ....[4]....
        /*0d0c*/ 	.word	0x00000380
        /*0d10*/ 	.word	0x000000ff
        /*0d14*/ 	.word	0x00000010
        /*0d18*/ 	.short	0x0100
        /*0d1a*/ 	.byte	0x09
	.zero		1


	//   ....[5]....
        /*0d1c*/ 	.word	0x00000390
        /*0d20*/ 	.word	0x000000ff
        /*0d24*/ 	.word	0x00000058
        /*0d28*/ 	.short	0x0100
        /*0d2a*/ 	.byte	0x09
	.zero		1


	//   ....[6]....
        /*0d2c*/ 	.word	0x000003a0
        /*0d30*/ 	.word	0x000000ff
        /*0d34*/ 	.word	0x00000018
        /*0d38*/ 	.short	0x0100
        /*0d3a*/ 	.byte	0x09
	.zero		1


	//   ....[7]....
        /*0d3c*/ 	.word	0x000003b0
        /*0d40*/ 	.word	0x000000ff
        /*0d44*/ 	.word	0x00000060
        /*0d48*/ 	.short	0x0100
        /*0d4a*/ 	.byte	0x09
	.zero		1


	//   ....[8]....
        /*0d4c*/ 	.word	0x000003c0
        /*0d50*/ 	.word	0x000000ff
        /*0d54*/ 	.word	0x00000020
        /*0d58*/ 	.short	0x0100
        /*0d5a*/ 	.byte	0x09
	.zero		1


	//   ....[9]....
        /*0d5c*/ 	.word	0x000003d0
        /*0d60*/ 	.word	0x000000ff
        /*0d64*/ 	.word	0x00000068
        /*0d68*/ 	.short	0x0100
        /*0d6a*/ 	.byte	0x09
	.zero		1


	//   ....[10]....
        /*0d6c*/ 	.word	0x000003e0
        /*0d70*/ 	.word	0x000000ff
        /*0d74*/ 	.word	0x00000028
        /*0d78*/ 	.short	0x0100
        /*0d7a*/ 	.byte	0x09
	.zero		1


	//   ....[11]....
        /*0d7c*/ 	.word	0x000003f0
        /*0d80*/ 	.word	0x000000ff
        /*0d84*/ 	.word	0x00000070
        /*0d88*/ 	.short	0x0100
        /*0d8a*/ 	.byte	0x09
	.zero		1


	//   ....[12]....
        /*0d8c*/ 	.word	0x00000400
        /*0d90*/ 	.word	0x000000ff
        /*0d94*/ 	.word	0x00000030
        /*0d98*/ 	.short	0x0100
        /*0d9a*/ 	.byte	0x09
	.zero		1


	//   ....[13]....
        /*0d9c*/ 	.word	0x00000410
        /*0da0*/ 	.word	0x000000ff
        /*0da4*/ 	.word	0x00000078
        /*0da8*/ 	.short	0x0100
        /*0daa*/ 	.byte	0x09
	.zero		1


	//   ....[14]....
        /*0dac*/ 	.word	0x00000420
        /*0db0*/ 	.word	0x000000ff
        /*0db4*/ 	.word	0x00000038
        /*0db8*/ 	.short	0x0100
        /*0dba*/ 	.byte	0x09
	.zero		1


	//   ....[15]....
        /*0dbc*/ 	.word	0x00000430
        /*0dc0*/ 	.word	0x000000ff
        /*0dc4*/ 	.word	0x00000080
        /*0dc8*/ 	.short	0x0100
        /*0dca*/ 	.byte	0x09
	.zero		1


	//   ....[16]....
        /*0dcc*/ 	.word	0x00000440
        /*0dd0*/ 	.word	0x000000ff
        /*0dd4*/ 	.word	0x00000040
        /*0dd8*/ 	.short	0x0100
        /*0dda*/ 	.byte	0x09
	.zero		1


	//   ....[17]....
        /*0ddc*/ 	.word	0x00000450
        /*0de0*/ 	.word	0x000000ff
        /*0de4*/ 	.word	0x00000088
        /*0de8*/ 	.short	0x0100
        /*0dea*/ 	.byte	0x09
	.zero		1


	//   ....[18]....
        /*0dec*/ 	.word	0x00000800
        /*0df0*/ 	.word	0x000000ff
        /*0df4*/ 	.word	0x000000a0
        /*0df8*/ 	.short	0x0100
        /*0dfa*/ 	.byte	0x06
	.zero		1


	//   ....[19]....
        /*0dfc*/ 	.word	0x00000830
        /*0e00*/ 	.word	0x000000ff
        /*0e04*/ 	.word	0x000000a8
        /*0e08*/ 	.short	0x0100
        /*0e0a*/ 	.byte	0x06
	.zero		1


	//   ....[20]....
        /*0e0c*/ 	.word	0x00001e10
        /*0e10*/ 	.word	0x000000ff
        /*0e14*/ 	.word	0x00000000
        /*0e18*/ 	.short	0x010a
        /*0e1a*/ 	.byte	0x06
	.zero		1


	//   ....[21]....
        /*0e1c*/ 	.word	0x00001e50
        /*0e20*/ 	.word	0x000000ff
        /*0e24*/ 	.word	0x00000000
        /*0e28*/ 	.short	0x010a
        /*0e2a*/ 	.byte	0x06
	.zero		1


	//   ....[22]....
        /*0e2c*/ 	.word	0x000030e0
        /*0e30*/ 	.word	0x000000ff
        /*0e34*/ 	.word	0x00000000
        /*0e38*/ 	.short	0x010a
        /*0e3a*/ 	.byte	0x10
	.zero		1


	//   ....[23]....
        /*0e3c*/ 	.word	0x00003120
        /*0e40*/ 	.word	0x000000ff
        /*0e44*/ 	.word	0x00000000
        /*0e48*/ 	.short	0x010a
        /*0e4a*/ 	.byte	0x10
	.zero		1


	//   ....[24]....
        /*0e4c*/ 	.word	0x00004200
        /*0e50*/ 	.word	0x000000e5
        /*0e54*/ 	.word	0x00000000
        /*0e58*/ 	.short	0x0101
        /*0e5a*/ 	.byte	0x3f
	.zero		1


	//   ....[25]....
        /*0e5c*/ 	.word	0x000053f0
        /*0e60*/ 	.word	0x00000018
        /*0e64*/ 	.word	0x00000000
        /*0e68*/ 	.short	0x0101
        /*0e6a*/ 	.byte	0x3f
	.zero		1


	//   ....[26]....
        /*0e6c*/ 	.word	0x0000f7a0
        /*0e70*/ 	.word	0x0000000d
        /*0e74*/ 	.word	0x00000048
        /*0e78*/ 	.short	0x010a
        /*0e7a*/ 	.byte	0x3f
	.zero		1


	//   ....[27]....
        /*0e7c*/ 	.word	0x0000fb70
        /*0e80*/ 	.word	0x00000005
        /*0e84*/ 	.word	0x000000a8
        /*0e88*/ 	.short	0x0101
        /*0e8a*/ 	.byte	0x3f
	.zero		1


	//   ....[28]....
        /*0e8c*/ 	.word	0x000102f0
        /*0e90*/ 	.word	0x00000007
        /*0e94*/ 	.word	0x00000000
        /*0e98*/ 	.short	0x010a
        /*0e9a*/ 	.byte	0x3f
	.zero		1


	//   ....[29]....
        /*0e9c*/ 	.word	0x00010370
        /*0ea0*/ 	.word	0x00000008
        /*0ea4*/ 	.word	0x00000000
        /*0ea8*/ 	.short	0x010a
        /*0eaa*/ 	.byte	0x3f
	.zero		1


	//   ....[30]....
        /*0eac*/ 	.word	0x00010400
        /*0eb0*/ 	.word	0x00000009
        /*0eb4*/ 	.word	0x00000000
        /*0eb8*/ 	.short	0x010a
        /*0eba*/ 	.byte	0x3f
	.zero		1


	//   ....[31]....
        /*0ebc*/ 	.word	0x00010490
        /*0ec0*/ 	.word	0x00000008
        /*0ec4*/ 	.word	0x00000000
        /*0ec8*/ 	.short	0x010a
        /*0eca*/ 	.byte	0x3f
	.zero		1


	//   ....[32]....
        /*0ecc*/ 	.word	0x00010520
        /*0ed0*/ 	.word	0x00000009
        /*0ed4*/ 	.word	0x00000000
        /*0ed8*/ 	.short	0x010a
        /*0eda*/ 	.byte	0x3f
	.zero		1


	//   ....[33]....
        /*0edc*/ 	.word	0x000105b0
        /*0ee0*/ 	.word	0x00000008
        /*0ee4*/ 	.word	0x00000000
        /*0ee8*/ 	.short	0x010a
        /*0eea*/ 	.byte	0x3f
	.zero		1


	//   ....[34]....
        /*0eec*/ 	.word	0x00010640
        /*0ef0*/ 	.word	0x00000009
        /*0ef4*/ 	.word	0x00000000
        /*0ef8*/ 	.short	0x010a
        /*0efa*/ 	.byte	0x3f
	.zero		1


	//   ....[35]....
        /*0efc*/ 	.word	0x000106d0
        /*0f00*/ 	.word	0x00000006
        /*0f04*/ 	.word	0x00000000
        /*0f08*/ 	.short	0x010a
        /*0f0a*/ 	.byte	0x3f
	.zero		1


	//   ....[36]....
        /*0f0c*/ 	.word	0x00010760
        /*0f10*/ 	.word	0x00000003
        /*0f14*/ 	.word	0x00000000
        /*0f18*/ 	.short	0x010a
        /*0f1a*/ 	.byte	0x3f
	.zero		1


	//   ....[37]....
        /*0f1c*/ 	.word	0x000107d0
        /*0f20*/ 	.word	0x00000003
        /*0f24*/ 	.word	0x00000000
        /*0f28*/ 	.short	0x010a
        /*0f2a*/ 	.byte	0x3f
	.zero		1


	//   ....[38]....
        /*0f2c*/ 	.word	0x00010840
        /*0f30*/ 	.word	0x00000000
        /*0f34*/ 	.word	0x00000000
        /*0f38*/ 	.short	0x010a
        /*0f3a*/ 	.byte	0x3f
	.zero		1


	//   ....[39]....
        /*0f3c*/ 	.word	0x00010920
        /*0f40*/ 	.word	0x0000000d
        /*0f44*/ 	.word	0x00000048
        /*0f48*/ 	.short	0x010a
        /*0f4a*/ 	.byte	0x3f
	.zero		1


	//   ....[40]....
        /*0f4c*/ 	.word	0x000109f0
        /*0f50*/ 	.word	0x00000007
        /*0f54*/ 	.word	0x00000000
        /*0f58*/ 	.short	0x010a
        /*0f5a*/ 	.byte	0x3f
	.zero		1


	//   ....[41]....
        /*0f5c*/ 	.word	0x00010a40
        /*0f60*/ 	.word	0x00000008
        /*0f64*/ 	.word	0x00000000
        /*0f68*/ 	.short	0x010a
        /*0f6a*/ 	.byte	0x3f
	.zero		1


	//   ....[42]....
        /*0f6c*/ 	.word	0x00010a90
        /*0f70*/ 	.word	0x00000009
        /*0f74*/ 	.word	0x00000000
        /*0f78*/ 	.short	0x010a
        /*0f7a*/ 	.byte	0x3f
	.zero		1


	//   ....[43]....
        /*0f7c*/ 	.word	0x00010ae0
        /*0f80*/ 	.word	0x00000008
        /*0f84*/ 	.word	0x00000000
        /*0f88*/ 	.short	0x010a
        /*0f8a*/ 	.byte	0x3f
	.zero		1


	//   ....[44]....
        /*0f8c*/ 	.word	0x00010b30
        /*0f90*/ 	.word	0x00000009
        /*0f94*/ 	.word	0x00000000
        /*0f98*/ 	.short	0x010a
        /*0f9a*/ 	.byte	0x3f
	.zero		1


	//   ....[45]....
        /*0f9c*/ 	.word	0x00010b80
        /*0fa0*/ 	.word	0x00000008
        /*0fa4*/ 	.word	0x00000000
        /*0fa8*/ 	.short	0x010a
        /*0faa*/ 	.byte	0x3f
	.zero		1


	//   ....[46]....
        /*0fac*/ 	.word	0x00010bd0
        /*0fb0*/ 	.word	0x00000009
        /*0fb4*/ 	.word	0x00000000
        /*0fb8*/ 	.short	0x010a
        /*0fba*/ 	.byte	0x3f
	.zero		1


	//   ....[47]....
        /*0fbc*/ 	.word	0x00010c20
        /*0fc0*/ 	.word	0x00000006
        /*0fc4*/ 	.word	0x00000000
        /*0fc8*/ 	.short	0x010a
        /*0fca*/ 	.byte	0x3f
	.zero		1


	//----- nvinfo : EIATTR_NUM_MBARRIERS
	.align		4
.L_30:
        /*0fcc*/ 	.byte	0x03, 0x38
        /*0fce*/ 	.short	0x0014


	//----- nvinfo : EIATTR_EXIT_INSTR_OFFSETS
	.align		4
        /*0fd0*/ 	.byte	0x04, 0x1c
        /*0fd2*/ 	.short	(.L_32 - .L_31)


	//   ....[0]....
.L_31:
        /*0fd4*/ 	.word	0x00000a10


	//   ....[1]....
        /*0fd8*/ 	.word	0x000012a0


	//   ....[2]....
        /*0fdc*/ 	.word	0x0000ee90


	//   ....[3]....
        /*0fe0*/ 	.word	0x0000f420


	//   ....[4]....
        /*0fe4*/ 	.word	0x000107b0


	//----- nvinfo : EIATTR_MAX_THREADS
	.align		4
.L_32:
        /*0fe8*/ 	.byte	0x04, 0x05
        /*0fea*/ 	.short	(.L_34 - .L_33)
.L_33:
        /*0fec*/ 	.word	0x00000180
        /*0ff0*/ 	.word	0x00000001
        /*0ff4*/ 	.word	0x00000001


	//----- nvinfo : EIATTR_CRS_STACK_SIZE
	.align		4
.L_34:
        /*0ff8*/ 	.byte	0x04, 0x1e
        /*0ffa*/ 	.short	(.L_36 - .L_35)
.L_35:
        /*0ffc*/ 	.word	0x00000000


	//----- nvinfo : EIATTR_CBANK_PARAM_SIZE
	.align		4
.L_36:
        /*1000*/ 	.byte	0x03, 0x19
        /*1002*/ 	.short	0x0470


	//----- nvinfo : EIATTR_PARAM_CBANK
	.align		4
        /*1004*/ 	.byte	0x04, 0x0a
        /*1006*/ 	.short	(.L_38 - .L_37)
	.align		4
.L_37:
        /*1008*/ 	.word	index@(.nv.constant0._ZN7cutlass13device_kernelINS_4gemm6kernel13GemmUniversalIN4cute5tupleIJiiiiEEENS1_10collective13CollectiveMmaINS1_37MainloopSm90TmaGmmaWarpSpecializedFP8ILi9ENS5_IJNS4_1CILi1EEENSA_ILi8EEESB_EEENS1_35KernelTmaWarpSpecializedCooperativeEEENS5_IJNSA_ILi256EEENSA_ILi128EEENSA_ILi64EEEEEENS_12float_e4m3_tENS5_IJlSB_lEEESK_SL_NS4_8TiledMMAINS4_8MMA_AtomIJNS4_4SM904GMMA31MMA_64x128x32_F32E4M3E4M3_SS_TNILNSP_7ScaleInE1ELSR_1EEEEEENS4_6LayoutINS5_IJNSA_ILi2EEESB_SB_EEENS5_IJSB_NSA_ILi0EEESX_EEEEENS5_IJNS4_10UnderscoreES10_S10_EEEEENS4_23SM90_TMA_LOAD_MULTICASTENS4_14ComposedLayoutINS4_7SwizzleILi2ELi4ELi3EEENS4_18smem_ptr_flag_bitsILi8EEENSU_INS5_IJSC_SI_EEENS5_IJSI_SB_EEEEEEEvNS4_8identityENS4_13SM90_TMA_LOADES1C_vS1D_EENS_8epilogue10collective6detail29Sm90TmaWarpSpecializedAdapterINS1H_15DefaultEpilogueISK_SL_SL_NS1G_6thread17LinearCombinationISK_Li1EffLNS1L_9ScaleType4KindE0ELNS_15FloatRoundStyleE2ESK_EENS1_15EpilogueDefaultEEEEEvvEEEEvNT_6ParamsE)
        /*100c*/ 	.short	0x0210
        /*100e*/ 	.short	0x0470


	//----- nvinfo : EIATTR_SW_WAR
	.align		4
.L_38:
        /*1010*/ 	.byte	0x04, 0x36
        /*1012*/ 	.short	(.L_40 - .L_39)
.L_39:
        /*1014*/ 	.word	0x00000008
.L_40:


//--------------------- .nv.callgraph             --------------------------
	.section	.nv.callgraph,"",@"SHT_CUDA_CALLGRAPH"
	.align	4
	.sectionentsize	8
	.align		4
        /*0000*/ 	.word	0x00000000
	.align		4
        /*0004*/ 	.word	0xffffffff
	.align		4
        /*0008*/ 	.word	0x00000000
	.align		4
        /*000c*/ 	.word	0xfffffffe
	.align		4
        /*0010*/ 	.word	0x00000000
	.align		4
        /*0014*/ 	.word	0xfffffffd
	.align		4
        /*0018*/ 	.word	0x00000000
	.align		4
        /*001c*/ 	.word	0xfffffffc


//--------------------- .nv.constant4             --------------------------
	.section	.nv.constant4,"a",@progbits
	.align	8
	.align		8
.nv.constant4:
        /*0000*/ 	.dword	_ZN40_INTERNAL_dc7843d3_4_k_cu_8a148c9f_168244cuda3std3__45__cpo5beginE
	.align		8
        /*0008*/ 	.dword	_ZN40_INTERNAL_dc7843d3_4_k_cu_8a148c9f_168244cuda3std3__45__cpo3endE
	.align		8
        /*0010*/ 	.dword	_ZN40_INTERNAL_dc7843d3_4_k_cu_8a148c9f_168244cuda3std3__45__cpo6cbeginE
	.align		8
        /*0018*/ 	.dword	_ZN40_INTERNAL_dc7843d3_4_k_cu_8a148c9f_168244cuda3std3__45__cpo4cendE
	.align		8
        /*0020*/ 	.dword	_ZN40_INTERNAL_dc7843d3_4_k_cu_8a148c9f_168244cuda3std3__442_GLOBAL__N__dc7843d3_4_k_cu_8a148c9f_168246ignoreE
	.align		8
        /*0028*/ 	.dword	_ZN40_INTERNAL_dc7843d3_4_k_cu_8a148c9f_168244cuda3std3__419piecewise_constructE
	.align		8
        /*0030*/ 	.dword	_ZN40_INTERNAL_dc7843d3_4_k_cu_8a148c9f_168244cuda3std3__48in_placeE
	.align		8
        /*0038*/ 	.dword	_ZN40_INTERNAL_dc7843d3_4_k_cu_8a148c9f_168244cuda3std6ranges3__45__cpo4swapE
	.align		8
        /*0040*/ 	.dword	_ZN40_INTERNAL_dc7843d3_4_k_cu_8a148c9f_168244cuda3std6ranges3__45__cpo9iter_moveE
	.align		8
        /*0048*/ 	.dword	_ZN40_INTERNAL_dc7843d3_4_k_cu_8a148c9f_168244cute7productE
	.align		8
        /*0050*/ 	.dword	_ZN40_INTERNAL_dc7843d3_4_k_cu_8a148c9f_168244cute1_E


//--------------------- .text._ZN7cutlass13device_kernelINS_4gemm6kernel13GemmUniversalIN4cute5tupleIJiiiiEEENS1_10collective13CollectiveMmaINS1_37MainloopSm90TmaGmmaWarpSpecializedFP8ILi9ENS5_IJNS4_1CILi1EEENSA_ILi8EEESB_EEENS1_35KernelTmaWarpSpecializedCooperativeEEENS5_IJNSA_ILi256EEENSA_ILi128EEENSA_ILi64EEEEEENS_12float_e4m3_tENS5_IJlSB_lEEESK_SL_NS4_8TiledMMAINS4_8MMA_AtomIJNS4_4SM904GMMA31MMA_64x128x32_F32E4M3E4M3_SS_TNILNSP_7ScaleInE1ELSR_1EEEEEENS4_6LayoutINS5_IJNSA_ILi2EEESB_SB_EEENS5_IJSB_NSA_ILi0EEESX_EEEEENS5_IJNS4_10UnderscoreES10_S10_EEEEENS4_23SM90_TMA_LOAD_MULTICASTENS4_14ComposedLayoutINS4_7SwizzleILi2ELi4ELi3EEENS4_18smem_ptr_flag_bitsILi8EEENSU_INS5_IJSC_SI_EEENS5_IJSI_SB_EEEEEEEvNS4_8identityENS4_13SM90_TMA_LOADES1C_vS1D_EENS_8epilogue10collective6detail29Sm90TmaWarpSpecializedAdapterINS1H_15DefaultEpilogueISK_SL_SL_NS1G_6thread17LinearCombinationISK_Li1EffLNS1L_9ScaleType4KindE0ELNS_15FloatRoundStyleE2ESK_EENS1_15EpilogueDefaultEEEEEvvEEEEvNT_6ParamsE --------------------------
	.section	.text._ZN7cutlass13device_kernelINS_4gemm6kernel13GemmUniversalIN4cute5tupleIJiiiiEEENS1_10collective13CollectiveMmaINS1_37MainloopSm90TmaGmmaWarpSpecializedFP8ILi9ENS5_IJNS4_1CILi1EEENSA_ILi8EEESB_EEENS1_35KernelTmaWarpSpecializedCooperativeEEENS5_IJNSA_ILi256EEENSA_ILi128EEENSA_ILi64EEEEEENS_12float_e4m3_tENS5_IJlSB_lEEESK_SL_NS4_8TiledMMAINS4_8MMA_AtomIJNS4_4SM904GMMA31MMA_64x128x32_F32E4M3E4M3_SS_TNILNSP_7ScaleInE1ELSR_1EEEEEENS4_6LayoutINS5_IJNSA_ILi2EEESB_SB_EEENS5_IJSB_NSA_ILi0EEESX_EEEEENS5_IJNS4_10UnderscoreES10_S10_EEEEENS4_23SM90_TMA_LOAD_MULTICASTENS4_14ComposedLayoutINS4_7SwizzleILi2ELi4ELi3EEENS4_18smem_ptr_flag_bitsILi8EEENSU_INS5_IJSC_SI_EEENS5_IJSI_SB_EEEEEEEvNS4_8identityENS4_13SM90_TMA_LOADES1C_vS1D_EENS_8epilogue10collective6detail29Sm90TmaWarpSpecializedAdapterINS1H_15DefaultEpilogueISK_SL_SL_NS1G_6thread17LinearCombinationISK_Li1EffLNS1L_9ScaleType4KindE0ELNS_15FloatRoundStyleE2ESK_EENS1_15EpilogueDefaultEEEEEvvEEEEvNT_6ParamsE,"ax",@progbits
	.align	128
.text._ZN7cutlass13device_kernelINS_4gemm6kernel13GemmUniversalIN4cute5tupleIJiiiiEEENS1_10collective13CollectiveMmaINS1_37MainloopSm90TmaGmmaWarpSpecializedFP8ILi9ENS5_IJNS4_1CILi1EEENSA_ILi8EEESB_EEENS1_35KernelTmaWarpSpecializedCooperativeEEENS5_IJNSA_ILi256EEENSA_ILi128EEENSA_ILi64EEEEEENS_12float_e4m3_tENS5_IJlSB_lEEESK_SL_NS4_8TiledMMAINS4_8MMA_AtomIJNS4_4SM904GMMA31MMA_64x128x32_F32E4M3E4M3_SS_TNILNSP_7ScaleInE1ELSR_1EEEEEENS4_6LayoutINS5_IJNSA_ILi2EEESB_SB_EEENS5_IJSB_NSA_ILi0EEESX_EEEEENS5_IJNS4_10UnderscoreES10_S10_EEEEENS4_23SM90_TMA_LOAD_MULTICASTENS4_14ComposedLayoutINS4_7SwizzleILi2ELi4ELi3EEENS4_18smem_ptr_flag_bitsILi8EEENSU_INS5_IJSC_SI_EEENS5_IJSI_SB_EEEEEEEvNS4_8identityENS4_13SM90_TMA_LOADES1C_vS1D_EENS_8epilogue10collective6detail29Sm90TmaWarpSpecializedAdapterINS1H_15DefaultEpilogueISK_SL_SL_NS1G_6thread17LinearCombinationISK_Li1EffLNS1L_9ScaleType4KindE0ELNS_15FloatRoundStyleE2ESK_EENS1_15EpilogueDefaultEEEEEvvEEEEvNT_6ParamsE:
        .type           _ZN7cutlass13device_kernelINS_4gemm6kernel13GemmUniversalIN4cute5tupleIJiiiiEEENS1_10collective13CollectiveMmaINS1_37MainloopSm90TmaGmmaWarpSpecializedFP8ILi9ENS5_IJNS4_1CILi1EEENSA_ILi8EEESB_EEENS1_35KernelTmaWarpSpecializedCooperativeEEENS5_IJNSA_ILi256EEENSA_ILi128EEENSA_ILi64EEEEEENS_12float_e4m3_tENS5_IJlSB_lEEESK_SL_NS4_8TiledMMAINS4_8MMA_AtomIJNS4_4SM904GMMA31MMA_64x128x32_F32E4M3E4M3_SS_TNILNSP_7ScaleInE1ELSR_1EEEEEENS4_6LayoutINS5_IJNSA_ILi2EEESB_SB_EEENS5_IJSB_NSA_ILi0EEESX_EEEEENS5_IJNS4_10UnderscoreES10_S10_EEEEENS4_23SM90_TMA_LOAD_MULTICASTENS4_14ComposedLayoutINS4_7SwizzleILi2ELi4ELi3EEENS4_18smem_ptr_flag_bitsILi8EEENSU_INS5_IJSC_SI_EEENS5_IJSI_SB_EEEEEEEvNS4_8identityENS4_13SM90_TMA_LOADES1C_vS1D_EENS_8epilogue10collective6detail29Sm90TmaWarpSpecializedAdapterINS1H_15DefaultEpilogueISK_SL_SL_NS1G_6thread17LinearCombinationISK_Li1EffLNS1L_9ScaleType4KindE0ELNS_15FloatRoundStyleE2ESK_EENS1_15EpilogueDefaultEEEEEvvEEEEvNT_6ParamsE,@function
        .size           _ZN7cutlass13device_kernelINS_4gemm6kernel13GemmUniversalIN4cute5tupleIJiiiiEEENS1_10collective13CollectiveMmaINS1_37MainloopSm90TmaGmmaWarpSpecializedFP8ILi9ENS5_IJNS4_1CILi1EEENSA_ILi8EEESB_EEENS1_35KernelTmaWarpSpecializedCooperativeEEENS5_IJNSA_ILi256EEENSA_ILi128EEENSA_ILi64EEEEEENS_12float_e4m3_tENS5_IJlSB_lEEESK_SL_NS4_8TiledMMAINS4_8MMA_AtomIJNS4_4SM904GMMA31MMA_64x128x32_F32E4M3E4M3_SS_TNILNSP_7ScaleInE1ELSR_1EEEEEENS4_6LayoutINS5_IJNSA_ILi2EEESB_SB_EEENS5_IJSB_NSA_ILi0EEESX_EEEEENS5_IJNS4_10UnderscoreES10_S10_EEEEENS4_23SM90_TMA_LOAD_MULTICASTENS4_14ComposedLayoutINS4_7SwizzleILi2ELi4ELi3EEENS4_18smem_ptr_flag_bitsILi8EEENSU_INS5_IJSC_SI_EEENS5_IJSI_SB_EEEEEEEvNS4_8identityENS4_13SM90_TMA_LOADES1C_vS1D_EENS_8epilogue10collective6detail29Sm90TmaWarpSpecializedAdapterINS1H_15DefaultEpilogueISK_SL_SL_NS1G_6thread17LinearCombinationISK_Li1EffLNS1L_9ScaleType4KindE0ELNS_15FloatRoundStyleE2ESK_EENS1_15EpilogueDefaultEEEEEvvEEEEvNT_6ParamsE,(.L_x_345 - _ZN7cutlass13device_kernelINS_4gemm6kernel13GemmUniversalIN4cute5tupleIJiiiiEEENS1_10collective13CollectiveMmaINS1_37MainloopSm90TmaGmmaWarpSpecializedFP8ILi9ENS5_IJNS4_1CILi1EEENSA_ILi8EEESB_EEENS1_35KernelTmaWarpSpecializedCooperativeEEENS5_IJNSA_ILi256EEENSA_ILi128EEENSA_ILi64EEEEEENS_12float_e4m3_tENS5_IJlSB_lEEESK_SL_NS4_8TiledMMAINS4_8MMA_AtomIJNS4_4SM904GMMA31MMA_64x128x32_F32E4M3E4M3_SS_TNILNSP_7ScaleInE1ELSR_1EEEEEENS4_6LayoutINS5_IJNSA_ILi2EEESB_SB_EEENS5_IJSB_NSA_ILi0EEESX_EEEEENS5_IJNS4_10UnderscoreES10_S10_EEEEENS4_23SM90_TMA_LOAD_MULTICASTENS4_14ComposedLayoutINS4_7SwizzleILi2ELi4ELi3EEENS4_18smem_ptr_flag_bitsILi8EEENSU_INS5_IJSC_SI_EEENS5_IJSI_SB_EEEEEEEvNS4_8identityENS4_13SM90_TMA_LOADES1C_vS1D_EENS_8epilogue10collective6detail29Sm90TmaWarpSpecializedAdapterINS1H_15DefaultEpilogueISK_SL_SL_NS1G_6thread17LinearCombinationISK_Li1EffLNS1L_9ScaleType4KindE0ELNS_15FloatRoundStyleE2ESK_EENS1_15EpilogueDefaultEEEEEvvEEEEvNT_6ParamsE)
        .other          _ZN7cutlass13device_kernelINS_4gemm6kernel13GemmUniversalIN4cute5tupleIJiiiiEEENS1_10collective13CollectiveMmaINS1_37MainloopSm90TmaGmmaWarpSpecializedFP8ILi9ENS5_IJNS4_1CILi1EEENSA_ILi8EEESB_EEENS1_35KernelTmaWarpSpecializedCooperativeEEENS5_IJNSA_ILi256EEENSA_ILi128EEENSA_ILi64EEEEEENS_12float_e4m3_tENS5_IJlSB_lEEESK_SL_NS4_8TiledMMAINS4_8MMA_AtomIJNS4_4SM904GMMA31MMA_64x128x32_F32E4M3E4M3_SS_TNILNSP_7ScaleInE1ELSR_1EEEEEENS4_6LayoutINS5_IJNSA_ILi2EEESB_SB_EEENS5_IJSB_NSA_ILi0EEESX_EEEEENS5_IJNS4_10UnderscoreES10_S10_EEEEENS4_23SM90_TMA_LOAD_MULTICASTENS4_14ComposedLayoutINS4_7SwizzleILi2ELi4ELi3EEENS4_18smem_ptr_flag_bitsILi8EEENSU_INS5_IJSC_SI_EEENS5_IJSI_SB_EEEEEEEvNS4_8identityENS4_13SM90_TMA_LOADES1C_vS1D_EENS_8epilogue10collective6detail29Sm90TmaWarpSpecializedAdapterINS1H_15DefaultEpilogueISK_SL_SL_NS1G_6thread17LinearCombinationISK_Li1EffLNS1L_9ScaleType4KindE0ELNS_15FloatRoundStyleE2ESK_EENS1_15EpilogueDefaultEEEEEvvEEEEvNT_6ParamsE,@"STO_CUDA_ENTRY STV_DEFAULT"
_ZN7cutlass13device_kernelINS_4gemm6kernel13GemmUniversalIN4cute5tupleIJiiiiEEENS1_10collective13CollectiveMmaINS1_37MainloopSm90TmaGmmaWarpSpecializedFP8ILi9ENS5_IJNS4_1CILi1EEENSA_ILi8EEESB_EEENS1_35KernelTmaWarpSpecializedCooperativeEEENS5_IJNSA_ILi256EEENSA_ILi128EEENSA_ILi64EEEEEENS_12float_e4m3_tENS5_IJlSB_lEEESK_SL_NS4_8TiledMMAINS4_8MMA_AtomIJNS4_4SM904GMMA31MMA_64x128x32_F32E4M3E4M3_SS_TNILNSP_7ScaleInE1ELSR_1EEEEEENS4_6LayoutINS5_IJNSA_ILi2EEESB_SB_EEENS5_IJSB_NSA_ILi0EEESX_EEEEENS5_IJNS4_10UnderscoreES10_S10_EEEEENS4_23SM90_TMA_LOAD_MULTICASTENS4_14ComposedLayoutINS4_7SwizzleILi2ELi4ELi3EEENS4_18smem_ptr_flag_bitsILi8EEENSU_INS5_IJSC_SI_EEENS5_IJSI_SB_EEEEEEEvNS4_8identityENS4_13SM90_TMA_LOADES1C_vS1D_EENS_8epilogue10collective6detail29Sm90TmaWarpSpecializedAdapterINS1H_15DefaultEpilogueISK_SL_SL_NS1G_6thread17LinearCombinationISK_Li1EffLNS1L_9ScaleType4KindE0ELNS_15FloatRoundStyleE2ESK_EENS1_15EpilogueDefaultEEEEEvvEEEEvNT_6ParamsE:
[----:B------:R-:W0:Y:S02]  /*0000*/  LDC R1, c[0x0][0x28] ;  /* 0x00000a00ff017b82 */ /* 0x000e240000000800 */
[----:B0-----:R-:W-:Y:S01]  /*0010*/  VIADD R1, R1, 0xffffff00 ;  /* 0xffffff0001017836 */ /* 0x001fe20000000000 */
[----:B------:R-:W0:Y:S01]  /*0020*/  S2R R5, SR_TID.X ;  /* 0x0000000000057919 */ /* 0x000e220000002100 */
[----:B------:R-:W-:Y:S01]  /*0030*/  ELECT P0, URZ, PT ;  /* 0x00000000003f782f */ /* 0x000fe20003800000 */
[----:B------:R-:W-:Y:S01]  /*0040*/  BSSY B0, `(.L_x_0) ;  /* 0x0000015000007945 */ /* 0x000fe20003800000 */
[--C-:B0-----:R-:W-:Y:S02]  /*0050*/  SHF.R.U32.HI R0, RZ, 0x5, R5.reuse ;  /* 0x00000005ff007819 */ /* 0x101fe40000011605 */
[----:B------:R-:W-:-:S03]  /*0060*/  SHF.R.U32.HI R2, RZ, 0x7, R5 ;  /* 0x00000007ff027819 */ /* 0x000fc60000011605 */
[----:B------:R-:W0:Y:S04]  /*0070*/  SHFL.IDX PT, R3, R0, RZ, 0x1f ;  /* 0x00001fff00037589 */ /* 0x000e2800000e0000 */
[----:B------:R-:W1:Y:S01]  /*0080*/  SHFL.IDX PT, R2, R2, RZ, 0x1f ;  /* 0x00001fff02027589 */ /* 0x000e6200000e0000 */
[----:B0-----:R-:W-:Y:S02]  /*0090*/  R2UR UR4, R3 ;  /* 0x00000000030472ca */ /* 0x001fe400000e0000 */
[----:B-1----:R-:W-:-:S11]  /*00a0*/  R2UR UR6, R2 ;  /* 0x00000000020672ca */ /* 0x002fd600000e0000 */
[----:B------:R-:W-:Y:S02]  /*00b0*/  USHF.R.S32.HI UR5, URZ, 0x1f, UR4 ;  /* 0x0000001f3f057899 */ /* 0x000fe40008011404 */
[----:B------:R-:W-:Y:S02]  /*00c0*/  ISETP.NE.OR P0, PT, RZ, UR4, !P0 ;  /* 0x00000004ff007c0c */ /* 0x000fe4000c705670 */
[----:B------:R-:W-:-:S04]  /*00d0*/  ULEA.HI UR5, UR5, UR4, URZ, 0x2 ;  /* 0x0000000405057291 */ /* 0x000fc8000f8f103f */
[----:B------:R-:W-:-:S04]  /*00e0*/  ULOP3.LUT UR5, UR5, 0xfffffffc, URZ, 0xc0, !UPT ;  /* 0xfffffffc05057892 */ /* 0x000fc8000f8ec03f */
[----:B------:R-:W-:-:S03]  /*00f0*/  UIADD3 UR8, UR4, -UR5, URZ ;  /* 0x8000000504087290 */ /* 0x000fc6000fffe03f */
[----:B------:R-:W-:Y:S09]  /*0100*/  @P0 BRA `(.L_x_1) ;  /* 0x0000000000200947 */ /* 0x000ff20003800000 */
[----:B------:R-:W-:Y:S02]  /*0110*/  ULDC.64 UR4, c[0x0][0x198] ;  /* 0x0000660000047ab9 */ /* 0x000fe40000000a00 */
[----:B------:R-:W-:Y:S02]  /*0120*/  UIADD3 UR10, UP0, UR4, 0xf0, URZ ;  /* 0x000000f0040a7890 */ /* 0x000fe4000ff1e03f */
[----:B------:R-:W-:Y:S02]  /*0130*/  UIADD3 UR4, UP1, UR4, 0x1f0, URZ ;  /* 0x000001f004047890 */ /* 0x000fe4000ff3e03f */
[----:B------:R-:W-:Y:S02]  /*0140*/  UIADD3.X UR11, URZ, UR5, URZ, UP0, !UPT ;  /* 0x000000053f0b7290 */ /* 0x000fe400087fe43f */
[----:B------:R-:W-:-:S07]  /*0150*/  UIADD3.X UR5, URZ, UR5, URZ, UP1, !UPT ;  /* 0x000000053f057290 */ /* 0x000fce0008ffe43f */
[----:B------:R0:W-:Y:S02]  /*0160*/  UTMACCTL.PF [UR10] ;  /* 0x000000000a0079b9 */ /* 0x0001e40008040000 */
[----:B------:R0:W-:Y:S02]  /*0170*/  UTMACCTL.PF [UR4] ;  /* 0x00000000040079b9 */ /* 0x0001e40008040000 */
[----:B0-----:R-:W-:Y:S01]  /*0180*/  NOP ;  /* 0x0000000000007918 */ /* 0x001fe20000000000 */
.L_x_1:
[----:B------:R-:W-:Y:S05]  /*0190*/  BSYNC B0 ;  /* 0x0000000000007941 */ /* 0x000fea0003800000 */
.L_x_0:
[----:B------:R-:W0:Y:S01]  /*01a0*/  SHFL.IDX PT, R3, R0, RZ, 0x1f ;  /* 0x00001fff00037589 */ /* 0x000e2200000e0000 */
[----:B------:R-:W-:Y:S01]  /*01b0*/  UISETP.NE.AND UP0, UPT, UR8, 0x3, UPT ;  /* 0x000000030800788c */ /* 0x000fe2000bf05270 */
[----:B------:R-:W-:Y:S01]  /*01c0*/  ISETP.NE.AND P2, PT, RZ, UR6, PT ;  /* 0x00000006ff007c0c */ /* 0x000fe2000bf45270 */
[----:B------:R-:W-:Y:S02]  /*01d0*/  UIADD3 UR10, UR6, -0x1, URZ ;  /* 0xffffffff060a7890 */ /* 0x000fe4000fffe03f */
[----:B------:R-:W-:Y:S02]  /*01e0*/  UISETP.EQ.OR UP0, UPT, UR8, URZ, !UP0 ;  /* 0x0000003f0800728c */ /* 0x000fe4000c702670 */
[----:B------:R-:W-:Y:S02]  /*01f0*/  UISETP.GE.U32.AND UP1, UPT, UR10, 0x2, UPT ;  /* 0x000000020a00788c */ /* 0x000fe4000bf26070 */
[----:B------:R-:W-:-:S04]  /*0200*/  UISETP.EQ.AND UP0, UPT, UR6, URZ, UP0 ;  /* 0x0000003f0600728c */ /* 0x000fc80008702270 */
[----:B------:R-:W-:-:S04]  /*0210*/  USEL UR13, URZ, 0x1, !UP0 ;  /* 0x000000013f0d7887 */ /* 0x000fc8000c000000 */
[----:B------:R-:W-:Y:S01]  /*0220*/  USEL UR13, UR13, 0x2, UP1 ;  /* 0x000000020d0d7887 */ /* 0x000fe20008800000 */
[----:B0-----:R-:W-:-:S13]  /*0230*/  ISETP.NE.AND P0, PT, R3, RZ, PT ;  /* 0x000000ff0300720c */ /* 0x001fda0003f05270 */
[----:B------:R-:W-:Y:S05]  /*0240*/  @P0 BRA `(.L_x_2) ;  /* 0x00000000008c0947 */ /* 0x000fea0003800000 */
[----:B------:R-:W-:Y:S01]  /*0250*/  ELECT P0, URZ, PT ;  /* 0x00000000003f782f */ /* 0x000fe20003800000 */
[----:B------:R-:W-:-:S12]  /*0260*/  BSSY B0, `(.L_x_2) ;  /* 0x0000021000007945 */ /* 0x000fd80003800000 */
[----:B------:R-:W-:Y:S05]  /*0270*/  @!P0 BRA `(.L_x_3) ;  /* 0x00000000007c8947 */ /* 0x000fea0003800000 */
[----:B------:R-:W0:Y:S01]  /*0280*/  S2UR UR9, SR_CgaCtaId ;  /* 0x00000000000979c3 */ /* 0x000e220000008800 */
[----:B------:R-:W-:Y:S01]  /*0290*/  UMOV UR4, 0x400 ;  /* 0x0000040000047882 */ /* 0x000fe20000000000 */
[----:B------:R-:W-:Y:S01]  /*02a0*/  UMOV UR5, 0x1 ;  /* 0x0000000100057882 */ /* 0x000fe20000000000 */
[----:B------:R-:W-:Y:S02]  /*02b0*/  UMOV UR6, 0x10 ;  /* 0x0000001000067882 */ /* 0x000fe40000000000 */
[----:B------:R-:W-:-:S04]  /*02c0*/  UIADD3 UR6, -UR6, 0x100000, URZ ;  /* 0x0010000006067890 */ /* 0x000fc8000fffe13f */
[----:B------:R-:W-:Y:S02]  /*02d0*/  USHF.L.U32 UR7, UR6, 0xb, URZ ;  /* 0x0000000b06077899 */ /* 0x000fe4000800063f */
[----:B------:R-:W-:Y:S02]  /*02e0*/  USHF.L.U32 UR6, UR6, 0x1, URZ ;  /* 0x0000000106067899 */ /* 0x000fe4000800063f */
[----:B0-----:R-:W-:Y:S02]  /*02f0*/  ULEA UR9, UR9, UR4, 0x18 ;  /* 0x0000000409097291 */ /* 0x001fe4000f8ec03f */
[----:B------:R-:W-:-:S04]  /*0300*/  UIADD3 UR4, -UR5, 0x100000, URZ ;  /* 0x0010000005047890 */ /* 0x000fc8000fffe13f */
[----:B------:R-:W-:Y:S02]  /*0310*/  USHF.L.U32 UR5, UR4, 0xb, URZ ;  /* 0x0000000b04057899 */ /* 0x000fe4000800063f */
[----:B------:R-:W-:Y:S01]  /*0320*/  USHF.L.U32 UR4, UR4, 0x1, URZ ;  /* 0x0000000104047899 */ /* 0x000fe2000800063f */
[----:B------:R-:W0:Y:S11]  /*0330*/  FENCE.VIEW.ASYNC.S ;  /* 0x00000000000073c6 */ /* 0x000e360000000000 */
[----:B0-----:R0:W1:Y:S01]  /*0340*/  SYNCS.EXCH.64 URZ, [UR9], UR4 ;  /* 0x00000004093f75b2 */ /* 0x0010620008000100 */
[----:B------:R0:W2:Y:S01]  /*0350*/  SYNCS.EXCH.64 URZ, [UR9+0x48], UR6 ;  /* 0x00004806093f75b2 */ /* 0x0000a20008000100 */
[----:B------:R0:W3:Y:S01]  /*0360*/  SYNCS.EXCH.64 URZ, [UR9+0x8], UR4 ;  /* 0x00000804093f75b2 */ /* 0x0000e20008000100 */
[----:B------:R0:W4:Y:S01]  /*0370*/  SYNCS.EXCH.64 URZ, [UR9+0x50], UR6 ;  /* 0x00005006093f75b2 */ /* 0x0001220008000100 */
[----:B------:R0:W0:Y:S01]  /*0380*/  SYNCS.EXCH.64 URZ, [UR9+0x10], UR4 ;  /* 0x00001004093f75b2 */ /* 0x0000220008000100 */
        /* <DEDUP_REMOVED lines=13> */
[----:B------:R-:W-:Y:S01]  /*0460*/  NOP ;  /* 0x0000000000007918 */ /* 0x000fe20000000000 */
.L_x_3:
[----:B0-----:R-:W-:Y:S05]  /*0470*/  BSYNC B0 ;  /* 0x0000000000007941 */ /* 0x001fea0003800000 */
.L_x_2:
[----:B------:R-:W-:Y:S01]  /*0480*/  SHF.R.S32.HI R4, RZ, 0x1f, R5 ;  /* 0x0000001fff047819 */ /* 0x000fe20000011405 */
[----:B------:R-:W0:Y:S01]  /*0490*/  SHFL.IDX PT, R0, R0, RZ, 0x1f ;  /* 0x00001fff00007589 */ /* 0x000e2200000e0000 */
[----:B------:R-:W-:Y:S01]  /*04a0*/  ELECT P0, URZ, PT ;  /* 0x00000000003f782f */ /* 0x000fe20003800000 */
[----:B------:R-:W5:Y:S01]  /*04b0*/  S2UR UR9, SR_CTAID.X ;  /* 0x00000000000979c3 */ /* 0x000f620000002500 */
[----:B------:R-:W-:Y:S01]  /*04c0*/  LEA.HI R4, R4, R5, RZ, 0x7 ;  /* 0x0000000504047211 */ /* 0x000fe200078f38ff */
[----:B------:R-:W1:Y:S01]  /*04d0*/  S2R R2, SR_CTAID.Y ;  /* 0x0000000000027919 */ /* 0x000e620000002600 */
[----:B------:R-:W-:Y:S01]  /*04e0*/  SHF.R.S32.HI R6, RZ, 0x1f, R3 ;  /* 0x0000001fff067819 */ /* 0x000fe20000011403 */
[----:B------:R-:W-:Y:S01]  /*04f0*/  ULDC UR4, c[0x0][0x154] ;  /* 0x0000550000047ab9 */ /* 0x000fe20000000800 */
[----:B------:R-:W-:Y:S01]  /*0500*/  LOP3.LUT R4, R4, 0xffffff80, RZ, 0xc0, !PT ;  /* 0xffffff8004047812 */ /* 0x000fe200078ec0ff */
[----:B------:R-:W-:Y:S01]  /*0510*/  NOP ;  /* 0x0000000000007918 */ /* 0x000fe20000000000 */
[----:B------:R-:W-:Y:S01]  /*0520*/  LEA.HI R6, R6, R3, RZ, 0x2 ;  /* 0x0000000306067211 */ /* 0x000fe200078f10ff */
[----:B------:R-:W2:Y:S01]  /*0530*/  LDC R11, c[0x0][0x148] ;  /* 0x00005200ff0b7b82 */ /* 0x000ea20000000800 */
[----:B------:R-:W-:Y:S01]  /*0540*/  NOP ;  /* 0x0000000000007918 */ /* 0x000fe20000000000 */
[----:B------:R-:W-:Y:S01]  /*0550*/  IMAD.IADD R4, R5, 0x1, -R4 ;  /* 0x0000000105047824 */ /* 0x000fe200078e0a04 */
[----:B------:R-:W-:-:S04]  /*0560*/  LOP3.LUT R6, R6, 0x3ffffffc, RZ, 0xc0, !PT ;  /* 0x3ffffffc06067812 */ /* 0x000fc800078ec0ff */
[----:B------:R-:W-:Y:S01]  /*0570*/  SHF.R.S32.HI R5, RZ, 0x1f, R4 ;  /* 0x0000001fff057819 */ /* 0x000fe20000011404 */
[----:B------:R-:W-:Y:S01]  /*0580*/  IMAD.IADD R6, R3, 0x1, -R6 ;  /* 0x0000000103067824 */ /* 0x000fe200078e0a06 */
[----:B------:R-:W3:Y:S02]  /*0590*/  LDC R8, c[0x0][0x144] ;  /* 0x00005100ff087b82 */ /* 0x000ee40000000800 */
[----:B------:R-:W-:Y:S02]  /*05a0*/  LEA.HI R5, R5, R4, RZ, 0x3 ;  /* 0x0000000405057211 */ /* 0x000fe400078f18ff */
[----:B0-----:R-:W-:Y:S02]  /*05b0*/  ISETP.NE.OR P0, PT, R0, RZ, !P0 ;  /* 0x000000ff0000720c */ /* 0x001fe40004705670 */
[--C-:B------:R-:W-:Y:S02]  /*05c0*/  SHF.R.S32.HI R0, RZ, 0x3, R5.reuse ;  /* 0x00000003ff007819 */ /* 0x100fe40000011405 */
[----:B------:R-:W-:-:S04]  /*05d0*/  SHF.R.S32.HI R5, RZ, 0x1f, R5 ;  /* 0x0000001fff057819 */ /* 0x000fc80000011405 */
[----:B------:R-:W-:-:S04]  /*05e0*/  LEA.HI R5, R5, R0, RZ, 0x2 ;  /* 0x0000000005057211 */ /* 0x000fc800078f10ff */
[----:B------:R-:W-:Y:S01]  /*05f0*/  LOP3.LUT R5, R5, 0xfffffffc, RZ, 0xc0, !PT ;  /* 0xfffffffc05057812 */ /* 0x000fe200078ec0ff */
[----:B------:R-:W-:Y:S01]  /*0600*/  VOTEU.ALL UP0, P0 ;  /* 0x00000000003f7886 */ /* 0x000fe20000000000 */
[----:B-1----:R-:W-:Y:S01]  /*0610*/  I2FP.F32.U32 R7, R2 ;  /* 0x0000000200077245 */ /* 0x002fe20000201000 */
[----:B------:R-:W-:Y:S02]  /*0620*/  VOTEU.ALL UP1, P0 ;  /* 0x00000000003f7886 */ /* 0x000fe40000020000 */
[----:B------:R-:W-:Y:S01]  /*0630*/  IMAD.IADD R5, R0, 0x1, -R5 ;  /* 0x0000000100057824 */ /* 0x000fe200078e0a05 */
[----:B------:R-:W0:Y:S01]  /*0640*/  @!UP0 S2UR UR7, SR_CgaCtaId ;  /* 0x00000000000789c3 */ /* 0x000e220000008800 */
[----:B-----5:R-:W-:Y:S01]  /*0650*/  I2FP.F32.U32 R0, UR9 ;  /* 0x0000000900007c45 */ /* 0x020fe20008201000 */
[----:B------:R-:W-:Y:S01]  /*0660*/  FMUL R9, R7, UR4 ;  /* 0x0000000407097c20 */ /* 0x000fe20008400000 */
[----:B------:R-:W-:Y:S01]  /*0670*/  IMAD R5, R6, 0x4, R5 ;  /* 0x0000000406057824 */ /* 0x000fe200078e0205 */
[----:B------:R-:W-:Y:S01]  /*0680*/  ULDC UR4, c[0x0][0x150] ;  /* 0x0000540000047ab9 */ /* 0x000fe20000000800 */
[----:B------:R-:W-:Y:S01]  /*0690*/  @!UP0 UMOV UR6, 0x400 ;  /* 0x0000040000068882 */ /* 0x000fe20000000000 */
[----:B------:R-:W-:Y:S01]  /*06a0*/  FMUL R7, R0, UR4 ;  /* 0x0000000400077c20 */ /* 0x000fe20008400000 */
[----:B------:R-:W-:Y:S01]  /*06b0*/  IMAD.SHL.U32 R0, R5, 0x4, RZ ;  /* 0x0000000405007824 */ /* 0x000fe200078e00ff */
[----:B------:R-:W1:Y:S01]  /*06c0*/  LDC R6, c[0x0][0x140] ;  /* 0x00005000ff067b82 */ /* 0x000e620000000800 */
[----:B------:R-:W5:Y:S01]  /*06d0*/  F2I.U32.TRUNC.NTZ R9, R9 ;  /* 0x0000000900097305 */ /* 0x000f62000020f000 */
[----:B------:R-:W-:-:S02]  /*06e0*/  UMOV UR4, 0x20 ;  /* 0x0000002000047882 */ /* 0x000fc40000000000 */
[----:B------:R-:W-:Y:S01]  /*06f0*/  LOP3.LUT R10, R5, 0xc, R0, 0x78, !PT ;  /* 0x0000000c050a7812 */ /* 0x000fe200078e7800 */
[----:B------:R-:W-:-:S04]  /*0700*/  @!UP0 UIADD3 UR4, -UR4, 0x100000, URZ ;  /* 0x0010000004048890 */ /* 0x000fc8000fffe13f */
[----:B------:R-:W-:Y:S02]  /*0710*/  @!UP0 USHF.L.U32 UR5, UR4, 0xb, URZ ;  /* 0x0000000b04058899 */ /* 0x000fe4000800063f */
[----:B------:R-:W-:Y:S01]  /*0720*/  @!UP0 USHF.L.U32 UR4, UR4, 0x1, URZ ;  /* 0x0000000104048899 */ /* 0x000fe2000800063f */
[----:B------:R-:W4:Y:S01]  /*0730*/  F2I.U32.TRUNC.NTZ R7, R7 ;  /* 0x0000000700077305 */ /* 0x000f22000020f000 */
[----:B------:R1:W-:Y:S01]  /*0740*/  STL [R1+0x78], R10 ;  /* 0x0000780a01007387 */ /* 0x0003e20000100800 */
[----:B-----5:R-:W-:Y:S01]  /*0750*/  IMAD.MOV R12, RZ, RZ, -R9 ;  /* 0x000000ffff0c7224 */ /* 0x020fe200078e0a09 */
[----:B0-----:R-:W-:Y:S01]  /*0760*/  @!UP0 ULEA UR6, UR7, UR6, 0x18 ;  /* 0x0000000607068291 */ /* 0x001fe2000f8ec03f */
[----:B------:R-:W-:Y:S02]  /*0770*/  VOTEU.ALL UP0, P0 ;  /* 0x00000000003f7886 */ /* 0x000fe40000000000 */
[----:B--2---:R-:W-:Y:S01]  /*0780*/  IMAD R5, R11, R12, R2 ;  /* 0x0000000c0b057224 */ /* 0x004fe200078e0202 */
[----:B------:R-:W-:-:S02]  /*0790*/  LOP3.LUT P0, RZ, R4, 0x7, RZ, 0xc0, !PT ;  /* 0x0000000704ff7812 */ /* 0x000fc4000780c0ff */
[----:B-1----:R-:W-:Y:S01]  /*07a0*/  ISETP.EQ.U32.AND P3, PT, R6, 0x1, PT ;  /* 0x000000010600780c */ /* 0x002fe20003f62070 */
[----:B----4-:R-:W-:Y:S01]  /*07b0*/  IMAD.MOV R7, RZ, RZ, -R7 ;  /* 0x000000ffff077224 */ /* 0x010fe200078e0a07 */
[----:B------:R-:W-:Y:S02]  /*07c0*/  ISETP.NE.AND P1, PT, R5, R10, PT ;  /* 0x0000000a0500720c */ /* 0x000fe40003f25270 */
[----:B------:R-:W-:Y:S01]  /*07d0*/  ISETP.LT.U32.AND P0, PT, R10, 0x8, !P0 ;  /* 0x000000080a00780c */ /* 0x000fe20004701070 */
[----:B---3--:R-:W-:Y:S01]  /*07e0*/  IMAD R0, R8, R7, UR9 ;  /* 0x0000000908007e24 */ /* 0x008fe2000f8e0207 */
[----:B------:R-:W0:Y:S02]  /*07f0*/  FENCE.VIEW.ASYNC.S ;  /* 0x00000000000073c6 */ /* 0x000e240000000000 */
[----:B0-----:R0:W1:Y:S02]  /*0800*/  @!UP0 SYNCS.EXCH.64 URZ, [UR6+0xa0], UR4 ;  /* 0x0000a004063f85b2 */ /* 0x0010640008000100 */
[----:B------:R-:W-:-:S04]  /*0810*/  ISETP.EQ.OR P1, PT, R0, RZ, !P1 ;  /* 0x000000ff0000720c */ /* 0x000fc80004f22670 */
[----:B------:R-:W-:Y:S01]  /*0820*/  PLOP3.LUT P0, PT, P0, P1, PT, 0x80, 0x0 ;  /* 0x000000000000781c */ /* 0x000fe20000703070 */
[----:B------:R0:W2:Y:S01]  /*0830*/  @!UP1 SYNCS.EXCH.64 URZ, [UR6+0xa8], UR4 ;  /* 0x0000a804063f95b2 */ /* 0x0000a20008000100 */
[----:B------:R-:W-:Y:S01]  /*0840*/  NOP ;  /* 0x0000000000007918 */ /* 0x000fe20000000000 */
[----:B------:R-:W-:Y:S10]  /*0850*/  @!P3 BRA `(.L_x_4) ;  /* 0x000000000008b947 */ /* 0x000ff40003800000 */
[----:B-12---:R-:W-:Y:S01]  /*0860*/  UCGABAR_ARV ;  /* 0x00000000000079c7 */ /* 0x006fe20008000000 */
[----:B------:R-:W-:Y:S05]  /*0870*/  BRA `(.L_x_5) ;  /* 0x0000000000047947 */ /* 0x000fea0003800000 */
.L_x_4:
[----:B-12---:R-:W-:Y:S01]  /*0880*/  NOP ;  /* 0x0000000000007918 */ /* 0x006fe20000000000 */
.L_x_5:
[----:B------:R-:W1:Y:S01]  /*0890*/  LDC R3, c[0x0][0x65c] ;  /* 0x00019700ff037b82 */ /* 0x000e620000000800 */
[----:B------:R-:W-:Y:S02]  /*08a0*/  IMAD.U32 R4, RZ, RZ, UR9 ;  /* 0x00000009ff047e24 */ /* 0x000fe4000f8e00ff */
[----:B------:R-:W-:Y:S01]  /*08b0*/  IMAD.MOV.U32 R5, RZ, RZ, RZ ;  /* 0x000000ffff057224 */ /* 0x000fe200078e00ff */
[----:B-1----:R-:W-:-:S13]  /*08c0*/  ISETP.NE.AND P4, PT, R3, 0x1, PT ;  /* 0x000000010300780c */ /* 0x002fda0003f85270 */
[----:B------:R-:W1:Y:S01]  /*08d0*/  @P4 LDC R7, c[0x0][0x10] ;  /* 0x00000400ff074b82 */ /* 0x000e620000000800 */
[----:B------:R-:W-:Y:S02]  /*08e0*/  @P4 IMAD.MOV.U32 R3, RZ, RZ, RZ ;  /* 0x000000ffff034224 */ /* 0x000fe400078e00ff */
[----:B------:R-:W-:-:S05]  /*08f0*/  @P4 IMAD.MOV.U32 R13, RZ, RZ, RZ ;  /* 0x000000ffff0d4224 */ /* 0x000fca00078e00ff */
[----:B------:R-:W2:Y:S01]  /*0900*/  @!P4 LDC R9, c[0x0][0xc] ;  /* 0x00000300ff09cb82 */ /* 0x000ea20000000800 */
[----:B-1----:R-:W-:-:S04]  /*0910*/  @P4 IMAD.WIDE.U32 R6, R7, UR9, R2 ;  /* 0x0000000907064c25 */ /* 0x002fc8000f8e0002 */
[----:B------:R-:W-:Y:S02]  /*0920*/  @P4 IMAD.MOV.U32 R19, RZ, RZ, R6 ;  /* 0x000000ffff134224 */ /* 0x000fe400078e0006 */
[----:B------:R-:W-:Y:S02]  /*0930*/  @P4 IMAD.IADD R23, R7, 0x1, R13 ;  /* 0x0000000107174824 */ /* 0x000fe400078e020d */
[----:B--2---:R-:W-:-:S04]  /*0940*/  @!P4 IMAD.WIDE.U32 R4, R2, R9, R4 ;  /* 0x000000090204c225 */ /* 0x004fc800078e0004 */
[----:B------:R-:W-:Y:S02]  /*0950*/  @!P4 IMAD.MOV.U32 R19, RZ, RZ, R4 ;  /* 0x000000ffff13c224 */ /* 0x000fe400078e0004 */
[----:B------:R-:W-:-:S03]  /*0960*/  @!P4 IMAD.MOV.U32 R23, RZ, RZ, R5 ;  /* 0x000000ffff17c224 */ /* 0x000fc600078e0005 */
[----:B------:R1:W-:Y:S04]  /*0970*/  STL [R1+0x80], R19 ;  /* 0x0000801301007387 */ /* 0x0003e80000100800 */
[----:B------:R1:W-:Y:S01]  /*0980*/  STL [R1+0x7c], R23 ;  /* 0x00007c1701007387 */ /* 0x0003e20000100800 */
[----:B------:R-:W-:Y:S05]  /*0990*/  @!P3 BRA `(.L_x_6) ;  /* 0x00000000000cb947 */ /* 0x000fea0003800000 */
[----:B------:R-:W-:Y:S01]  /*09a0*/  UCGABAR_WAIT ;  /* 0x0000000000007dc7 */ /* 0x000fe20008000000 */
[----:B------:R-:W-:Y:S01]  /*09b0*/  CCTL.IVALL ;  /* 0x00000000ff00798f */ /* 0x000fe20002000000 */
[----:B------:R-:W-:Y:S05]  /*09c0*/  BRA `(.L_x_7) ;  /* 0x0000000000047947 */ /* 0x000fea0003800000 */
.L_x_6:
[----:B------:R-:W-:Y:S06]  /*09d0*/  BAR.SYNC.DEFER_BLOCKING 0x0 ;  /* 0x0000000000007b1d */ /* 0x000fec0000010000 */
.L_x_7:
[----:B------:R-:W-:Y:S05]  /*09e0*/  @!P2 BRA `(.L_x_8) ;  /* 0x000000e4002ca947 */ /* 0x000fea0003800000 */
[----:B------:R-:W-:-:S06]  /*09f0*/  UISETP.GT.U32.AND UP0, UPT, UR10, 0x1, UPT ;  /* 0x000000010a00788c */ /* 0x000fcc000bf04070 */
[----:B------:R-:W-:-:S13]  /*0a00*/  PLOP3.LUT P1, PT, PT, PT, UP0, 0x80, 0x0 ;  /* 0x000000000000781c */ /* 0x000fda0003f2f008 */
[----:B0-----:R-:W-:Y:S05]  /*0a10*/  @P1 EXIT ;  /* 0x000000000000194d */ /* 0x001fea0003800000 */
[----:B------:R-:W-:Y:S01]  /*0a20*/  IMAD.MOV.U32 R6, RZ, RZ, -0x1 ;  /* 0xffffffffff067424 */ /* 0x000fe200078e00ff */
[----:B------:R-:W-:Y:S01]  /*0a30*/  ULDC.64 UR4, c[0x0][0x650] ;  /* 0x0001940000047ab9 */ /* 0x000fe20000000a00 */
[----:B------:R-:W-:Y:S01]  /*0a40*/  IMAD.MOV.U32 R5, RZ, RZ, -0x1 ;  /* 0xffffffffff057424 */ /* 0x000fe200078e00ff */
[----:B------:R-:W-:Y:S01]  /*0a50*/  ISETP.GE.U32.AND P1, PT, R19, UR4, PT ;  /* 0x0000000413007c0c */ /* 0x000fe2000bf26070 */
[----:B------:R-:W-:Y:S01]  /*0a60*/  UMOV UR22, 0xffffffff ;  /* 0xffffffff00167882 */ /* 0x000fe20000000000 */
[----:B------:R0:W-:Y:S01]  /*0a70*/  STL [R1+0x88], R6 ;  /* 0x0000880601007387 */ /* 0x0001e20000100800 */
[----:B------:R-:W-:Y:S02]  /*0a80*/  PRMT R4, RZ, 0x7610, R4 ;  /* 0x00007610ff047816 */ /* 0x000fe40000000004 */
[----:B------:R-:W-:Y:S01]  /*0a90*/  ISETP.GE.U32.AND.EX P1, PT, R23, UR5, PT, P1 ;  /* 0x0000000517007c0c */ /* 0x000fe2000bf26110 */
[----:B------:R0:W-:-:S12]  /*0aa0*/  STL [R1+0x84], R5 ;  /* 0x0000840501007387 */ /* 0x0001d80000100800 */
[----:B0-----:R-:W-:Y:S05]  /*0ab0*/  @P1 BRA `(.L_x_9) ;  /* 0x0000000400381947 */ /* 0x001fea0003800000 */
[----:B------:R-:W0:Y:S01]  /*0ac0*/  LDC.64 R14, c[0x0][0x628] ;  /* 0x00018a00ff0e7b82 */ /* 0x000e220000000a00 */
[----:B------:R-:W-:Y:S02]  /*0ad0*/  IMAD.MOV.U32 R4, RZ, RZ, R19 ;  /* 0x000000ffff047224 */ /* 0x000fe400078e0013 */
[----:B------:R-:W-:-:S05]  /*0ae0*/  IMAD.MOV.U32 R5, RZ, RZ, R23 ;  /* 0x000000ffff057224 */ /* 0x000fca00078e0017 */
[----:B------:R-:W2:Y:S08]  /*0af0*/  LDC R10, c[0x0][0x630] ;  /* 0x00018c00ff0a7b82 */ /* 0x000eb00000000800 */
[----:B------:R-:W3:Y:S01]  /*0b00*/  LDC.64 R16, c[0x0][0x620] ;  /* 0x00018800ff107b82 */ /* 0x000ee20000000a00 */
[----:B0-----:R-:W-:-:S04]  /*0b10*/  ISETP.NE.U32.AND P1, PT, R14, RZ, PT ;  /* 0x000000ff0e00720c */ /* 0x001fc80003f25070 */
[----:B------:R-:W-:-:S13]  /*0b20*/  ISETP.NE.AND.EX P1, PT, R15, RZ, PT, P1 ;  /* 0x000000ff0f00720c */ /* 0x000fda0003f25310 */
[----:B--23--:R-:W-:Y:S05]  /*0b30*/  @!P1 BRA `(.L_x_10) ;  /* 0x0000000000289947 */ /* 0x00cfea0003800000 */
[----:B------:R-:W0:Y:S02]  /*0b40*/  LDC R9, c[0x0][0x634] ;  /* 0x00018d00ff097b82 */ /* 0x000e240000000800 */
[----:B0-----:R-:W-:-:S05]  /*0b50*/  IADD3 R9, P1, R19, R9, RZ ;  /* 0x0000000913097210 */ /* 0x001fca0007f3e0ff */
[----:B------:R-:W-:-:S04]  /*0b60*/  IMAD.X R13, RZ, RZ, R23, P1 ;  /* 0x000000ffff0d7224 */ /* 0x000fc800008e0617 */
[----:B------:R-:W-:-:S04]  /*0b70*/  IMAD.WIDE.U32 R4, R13, R14, RZ ;  /* 0x0000000e0d047225 */ /* 0x000fc800078e00ff */
[----:B------:R-:W-:-:S04]  /*0b80*/  IMAD.WIDE.U32 R6, P1, R9, R15, R4 ;  /* 0x0000000f09067225 */ /* 0x000fc80007820004 */
[----:B------:R-:W-:-:S04]  /*0b90*/  IMAD.WIDE.U32 R4, R9, R14, RZ ;  /* 0x0000000e09047225 */ /* 0x000fc800078e00ff */
[----:B------:R-:W-:Y:S01]  /*0ba0*/  IMAD.X R9, RZ, RZ, RZ, P1 ;  /* 0x000000ffff097224 */ /* 0x000fe200008e06ff */
[----:B------:R-:W-:Y:S01]  /*0bb0*/  IADD3 RZ, P1, R5, R6, RZ ;  /* 0x0000000605ff7210 */ /* 0x000fe20007f3e0ff */
[----:B------:R-:W-:-:S04]  /*0bc0*/  IMAD.MOV.U32 R8, RZ, RZ, R7 ;  /* 0x000000ffff087224 */ /* 0x000fc800078e0007 */
[----:B------:R-:W-:-:S08]  /*0bd0*/  IMAD.WIDE.U32.X R4, R13, R15, R8, P1 ;  /* 0x0000000f0d047225 */ /* 0x000fd000008e0408 */
.L_x_10:
[----:B------:R-:W0:Y:S01]  /*0be0*/  LDC.64 R20, c[0x0][0x640] ;  /* 0x00019000ff147b82 */ /* 0x000e220000000a00 */
[-C--:B------:R-:W-:Y:S01]  /*0bf0*/  SHF.R.U64 R22, R4, R10.reuse, R5 ;  /* 0x0000000a04167219 */ /* 0x080fe20000001205 */
[----:B------:R-:W-:Y:S01]  /*0c00*/  IMAD.MOV.U32 R4, RZ, RZ, R19 ;  /* 0x000000ffff047224 */ /* 0x000fe200078e0013 */
[----:B------:R-:W-:Y:S01]  /*0c10*/  SHF.R.U32.HI R3, RZ, R10, R5 ;  /* 0x0000000aff037219 */ /* 0x000fe20000011605 */
[----:B------:R-:W-:Y:S01]  /*0c20*/  IMAD.MOV.U32 R5, RZ, RZ, R23 ;  /* 0x000000ffff057224 */ /* 0x000fe200078e0017 */
[----:B------:R-:W-:Y:S01]  /*0c30*/  IADD3 R7, P1, RZ, -R22, RZ ;  /* 0x80000016ff077210 */ /* 0x000fe20007f3e0ff */
[----:B-1----:R-:W-:Y:S02]  /*0c40*/  IMAD R23, R11, R12, R2 ;  /* 0x0000000c0b177224 */ /* 0x002fe400078e0202 */
[----:B------:R-:W1:Y:S01]  /*0c50*/  LDC R8, c[0x0][0x618] ;  /* 0x00018600ff087b82 */ /* 0x000e620000000800 */
[----:B------:R-:W-:Y:S02]  /*0c60*/  IMAD.MOV.U32 R11, RZ, RZ, 0x1 ;  /* 0x00000001ff0b7424 */ /* 0x000fe400078e00ff */
[----:B------:R-:W-:-:S02]  /*0c70*/  IMAD.X R3, RZ, RZ, ~R3, P1 ;  /* 0x000000ffff037224 */ /* 0x000fc400008e0e03 */
[----:B------:R-:W-:-:S03]  /*0c80*/  IMAD.WIDE.U32 R4, R7, R16, R4 ;  /* 0x0000001007047225 */ /* 0x000fc600078e0004 */
[----:B------:R-:W2:Y:S01]  /*0c90*/  LDC R14, c[0x0][0x608] ;  /* 0x00018200ff0e7b82 */ /* 0x000ea20000000800 */
[----:B------:R-:W-:-:S04]  /*0ca0*/  IMAD R6, R3, R16, RZ ;  /* 0x0000001003067224 */ /* 0x000fc800078e02ff */
[----:B------:R-:W-:-:S03]  /*0cb0*/  IMAD R3, R7, R17, R6 ;  /* 0x0000001107037224 */ /* 0x000fc600078e0206 */
[----:B------:R-:W3:Y:S01]  /*0cc0*/  LDC R18, c[0x0][0x658] ;  /* 0x00019600ff127b82 */ /* 0x000ee20000000800 */
[----:B------:R-:W-:Y:S01]  /*0cd0*/  IMAD.IADD R3, R5, 0x1, R3 ;  /* 0x0000000105037824 */ /* 0x000fe200078e0203 */
[----:B0-----:R-:W-:Y:S01]  /*0ce0*/  ISETP.NE.U32.AND P1, PT, R20, RZ, PT ;  /* 0x000000ff1400720c */ /* 0x001fe20003f25070 */
[----:B------:R-:W-:-:S03]  /*0cf0*/  IMAD.MOV.U32 R5, RZ, RZ, -0x1 ;  /* 0xffffffffff057424 */ /* 0x000fc600078e00ff */
[----:B------:R-:W-:Y:S02]  /*0d00*/  ISETP.NE.AND.EX P1, PT, R21, RZ, PT, P1 ;  /* 0x000000ff1500720c */ /* 0x000fe40003f25310 */
[----:B------:R-:W0:Y:S01]  /*0d10*/  LDC R13, c[0x0][0x600] ;  /* 0x00018000ff0d7b82 */ /* 0x000e220000000800 */
[-CC-:B-1----:R-:W-:Y:S02]  /*0d20*/  SHF.R.U64 R10, R4, R8.reuse, R3.reuse ;  /* 0x00000008040a7219 */ /* 0x182fe40000001203 */
[----:B------:R-:W-:-:S05]  /*0d30*/  SHF.R.U32.HI R3, RZ, R8, R3 ;  /* 0x00000008ff037219 */ /* 0x000fca0000011603 */
[----:B------:R-:W1:Y:S01]  /*0d40*/  LDC R15, c[0x0][0x648] ;  /* 0x00019200ff0f7b82 */ /* 0x000e620000000800 */
[-CC-:B--2---:R-:W-:Y:S02]  /*0d50*/  SHF.R.U64 R19, R10, R14.reuse, R3.reuse ;  /* 0x0000000e0a137219 */ /* 0x184fe40000001203 */
[----:B------:R-:W-:-:S05]  /*0d60*/  SHF.R.U32.HI R3, RZ, R14, R3 ;  /* 0x0000000eff037219 */ /* 0x000fca0000011603 */
[----:B------:R-:W2:Y:S01]  /*0d70*/  LDC R17, c[0x0][0x638] ;  /* 0x00018e00ff117b82 */ /* 0x000ea20000000800 */
[-C--:B---3--:R-:W-:Y:S02]  /*0d80*/  SHF.L.U32 R2, R5, R18.reuse, RZ ;  /* 0x0000001205027219 */ /* 0x088fe400000006ff */
[--C-:B------:R-:W-:Y:S02]  /*0d90*/  SHF.R.U64 R12, R19, R18, R3.reuse ;  /* 0x00000012130c7219 */ /* 0x100fe40000001203 */
[----:B------:R-:W-:Y:S02]  /*0da0*/  LOP3.LUT R8, RZ, R2, RZ, 0x33, !PT ;  /* 0x00000002ff087212 */ /* 0x000fe400078e33ff */
[----:B------:R-:W-:Y:S01]  /*0db0*/  SHF.R.U32.HI R3, RZ, R18, R3 ;  /* 0x00000012ff037219 */ /* 0x000fe20000011603 */
[----:B------:R-:W3:Y:S01]  /*0dc0*/  LDC R16, c[0x0][0x610] ;  /* 0x00018400ff107b82 */ /* 0x000ee20000000800 */
[----:B------:R-:W-:Y:S01]  /*0dd0*/  IMAD.MOV.U32 R2, RZ, RZ, R12 ;  /* 0x000000ffff027224 */ /* 0x000fe200078e000c */
[----:B------:R-:W-:Y:S06]  /*0de0*/  @!P1 BRA `(.L_x_11) ;  /* 0x0000000000289947 */ /* 0x000fec0003800000 */
[----:B------:R-:W4:Y:S02]  /*0df0*/  LDC R7, c[0x0][0x64c] ;  /* 0x00019300ff077b82 */ /* 0x000f240000000800 */
[----:B----4-:R-:W-:-:S05]  /*0e00*/  IADD3 R7, P1, R12, R7, RZ ;  /* 0x000000070c077210 */ /* 0x010fca0007f3e0ff */
        /* <DEDUP_REMOVED lines=8> */
.L_x_11:
[----:B-1----:R-:W-:Y:S01]  /*0e90*/  SHF.R.U64 R4, R2, R15, R3 ;  /* 0x0000000f02047219 */ /* 0x002fe20000001203 */
[----:B0-----:R-:W-:Y:S01]  /*0ea0*/  VIADD R5, R13, 0xffffffff ;  /* 0xffffffff0d057836 */ /* 0x001fe20000000000 */
[----:B------:R-:W-:Y:S02]  /*0eb0*/  SHF.L.U32 R2, R11, R18, RZ ;  /* 0x000000120b027219 */ /* 0x000fe400000006ff */
[----:B------:R-:W-:Y:S01]  /*0ec0*/  LOP3.LUT R3, R19, R8, RZ, 0xc0, !PT ;  /* 0x0000000813037212 */ /* 0x000fe200078ec0ff */
[----:B------:R-:W-:Y:S01]  /*0ed0*/  IMAD.MOV R6, RZ, RZ, -R4 ;  /* 0x000000ffff067224 */ /* 0x000fe200078e0a04 */
[----:B------:R-:W-:Y:S02]  /*0ee0*/  SEL R0, R0, R23, !P4 ;  /* 0x0000001700007207 */ /* 0x000fe40006000000 */
[----:B------:R-:W-:Y:S01]  /*0ef0*/  LOP3.LUT R5, R10, R5, RZ, 0xc0, !PT ;  /* 0x000000050a057212 */ /* 0x000fe200078ec0ff */
[----:B------:R-:W-:Y:S01]  /*0f00*/  IMAD R3, R2, R4, R3 ;  /* 0x0000000402037224 */ /* 0x000fe200078e0203 */
[----:B------:R-:W-:Y:S01]  /*0f10*/  R2UR UR22, R22 ;  /* 0x00000000161672ca */ /* 0x000fe200000e0000 */
[----:B--2---:R-:W-:-:S02]  /*0f20*/  IMAD R2, R6, R17, R12 ;  /* 0x0000001106027224 */ /* 0x004fc400078e020c */
[----:B---3--:R-:W-:Y:S02]  /*0f30*/  IMAD R0, R3, R16, R0 ;  /* 0x0000001003007224 */ /* 0x008fe400078e0200 */
[----:B------:R-:W-:Y:S02]  /*0f40*/  IMAD R3, R2, R13, R5 ;  /* 0x0000000d02037224 */ /* 0x000fe400078e0205 */
[----:B------:R-:W-:-:S03]  /*0f50*/  IMAD.MOV.U32 R4, RZ, RZ, 0x1 ;  /* 0x00000001ff047424 */ /* 0x000fc600078e00ff */
[----:B------:R-:W-:Y:S02]  /*0f60*/  SEL R2, R3, R0, !P4 ;  /* 0x0000000003027207 */ /* 0x000fe40006000000 */
[----:B------:R-:W-:-:S03]  /*0f70*/  SEL R0, R0, R3, !P4 ;  /* 0x0000000300007207 */ /* 0x000fc60006000000 */
[----:B------:R0:W-:Y:S04]  /*0f80*/  STL [R1+0x84], R2 ;  /* 0x0000840201007387 */ /* 0x0001e80000100800 */
[----:B------:R0:W-:Y:S02]  /*0f90*/  STL [R1+0x88], R0 ;  /* 0x0000880001007387 */ /* 0x0001e40000100800 */
.L_x_9:
[----:B------:R-:W-:-:S08]  /*0fa0*/  NOP ;  /* 0x0000000000007918 */ /* 0x000fd00000000000 */
[----:B------:R-:W2:Y:S02]  /*0fb0*/  USETMAXREG.TRY_ALLOC.CTAPOOL UP0, 0xe8 ;  /* 0x000000e8000079c8 */ /* 0x000ea40008000600 */
[----:B--2---:R-:W-:-:S13]  /*0fc0*/  PLOP3.LUT P1, PT, PT, PT, UP0, 0x80, 0x0 ;  /* 0x000000000000781c */ /* 0x004fda0003f2f008 */
[----:B------:R-:W-:Y:S05]  /*0fd0*/  @!P1 BRA `(.L_x_9) ;  /* 0xfffffffc00f09947 */ /* 0x000fea000383ffff */
[----:B------:R-:W-:Y:S01]  /*0fe0*/  ULDC.64 UR4, c[0x0][0x598] ;  /* 0x0001660000047ab9 */ /* 0x000fe20000000a00 */
[----:B------:R-:W-:Y:S01]  /*0ff0*/  ULDC.64 UR14, c[0x0][0x208] ;  /* 0x00008200000e7ab9 */ /* 0x000fe20000000a00 */
[----:B------:R-:W-:-:S04]  /*1000*/  ISETP.NE.U32.AND P1, PT, RZ, UR4, PT ;  /* 0x00000004ff007c0c */ /* 0x000fc8000bf25070 */
[----:B------:R-:W-:-:S13]  /*1010*/  ISETP.NE.AND.EX P1, PT, RZ, UR5, PT, P1 ;  /* 0x00000005ff007c0c */ /* 0x000fda000bf25310 */
[----:B------:R-:W-:Y:S05]  /*1020*/  @!P1 BRA `(.L_x_12) ;  /* 0x0000000000209947 */ /* 0x000fea0003800000 */
[----:B0-----:R-:W0:Y:S02]  /*1030*/  LDC.64 R2, c[0x0][0x598] ;  /* 0x00016600ff027b82 */ /* 0x001e240000000a00 */
[----:B0-----:R-:W2:Y:S02]  /*1040*/  LDG.E.64 R2, desc[UR14][R2.64] ;  /* 0x0000000e02027981 */ /* 0x001ea4000c1e1b00 */
[----:B--2---:R-:W-:-:S04]  /*1050*/  ISETP.NE.U32.AND P1, PT, R2, RZ, PT ;  /* 0x000000ff0200720c */ /* 0x004fc80003f25070 */
[----:B------:R-:W-:-:S13]  /*1060*/  ISETP.NE.AND.EX P1, PT, R3, RZ, PT, P1 ;  /* 0x000000ff0300720c */ /* 0x000fda0003f25310 */
[----:B------:R-:W-:Y:S05]  /*1070*/  @!P1 BRA `(.L_x_12) ;  /* 0x00000000000c9947 */ /* 0x000fea0003800000 */
[----:B------:R-:W2:Y:S02]  /*1080*/  LD.E R2, desc[UR14][R2.64] ;  /* 0x0000000e02027980 */ /* 0x000ea4000c101900 */
[----:B--2---:R-:W-:Y:S01]  /*1090*/  R2UR UR20, R2 ;  /* 0x00000000021472ca */ /* 0x004fe200000e0000 */
[----:B------:R-:W-:-:S14]  /*10a0*/  BRA `(.L_x_13) ;  /* 0x0000000000247947 */ /* 0x000fdc0003800000 */
.L_x_12:
[----:B------:R-:W-:Y:S02]  /*10b0*/  ULDC.64 UR4, c[0x0][0x588] ;  /* 0x0001620000047ab9 */ /* 0x000fe40000000a00 */
[----:B------:R-:W-:-:S04]  /*10c0*/  ISETP.NE.U32.AND P1, PT, RZ, UR4, PT ;  /* 0x00000004ff007c0c */ /* 0x000fc8000bf25070 */
[----:B------:R-:W-:-:S13]  /*10d0*/  ISETP.NE.AND.EX P1, PT, RZ, UR5, PT, P1 ;  /* 0x00000005ff007c0c */ /* 0x000fda000bf25310 */
[----:B------:R-:W-:Y:S05]  /*10e0*/  @!P1 BRA `(.L_x_14) ;  /* 0x0000000000109947 */ /* 0x000fea0003800000 */
[----:B0-----:R-:W0:Y:S02]  /*10f0*/  LDC.64 R2, c[0x0][0x588] ;  /* 0x00016200ff027b82 */ /* 0x001e240000000a00 */
[----:B0-----:R-:W2:Y:S02]  /*1100*/  LDG.E R2, desc[UR14][R2.64] ;  /* 0x0000000e02027981 */ /* 0x001ea4000c1e1900 */
[----:B--2---:R-:W-:Y:S01]  /*1110*/  R2UR UR20, R2 ;  /* 0x00000000021472ca */ /* 0x004fe200000e0000 */
[----:B------:R-:W-:-:S14]  /*1120*/  BRA `(.L_x_13) ;  /* 0x0000000000047947 */ /* 0x000fdc0003800000 */
.L_x_14:
[----:B------:R-:W-:-:S05]  /*1130*/  ULDC UR20, c[0x0][0x580] ;  /* 0x0001600000147ab9 */ /* 0x000fca0000000800 */
.L_x_13:
[----:B------:R-:W-:Y:S02]  /*1140*/  ULDC.64 UR4, c[0x0][0x5a0] ;  /* 0x0001680000047ab9 */ /* 0x000fe40000000a00 */
        /* <DEDUP_REMOVED lines=11> */
.L_x_15:
        /* <DEDUP_REMOVED lines=8> */
.L_x_17:
[----:B------:R-:W-:-:S05]  /*1280*/  ULDC UR21, c[0x0][0x584] ;  /* 0x0001610000157ab9 */ /* 0x000fca0000000800 */
.L_x_16:
[----:B------:R-:W-:-:S13]  /*1290*/  LOP3.LUT P1, RZ, R4, 0xff, RZ, 0xc0, !PT ;  /* 0x000000ff04ff7812 */ /* 0x000fda000782c0ff */
[----:B------:R-:W-:Y:S05]  /*12a0*/  @!P1 EXIT ;  /* 0x000000000000994d */ /* 0x000fea0003800000 */
[----:B------:R-:W-:Y:S01]  /*12b0*/  ULDC UR4, c[0x0][0x28c] ;  /* 0x0000a30000047ab9 */ /* 0x000fe20000000800 */
[----:B------:R-:W-:Y:S02]  /*12c0*/  ULOP3.LUT UR23, UR13, 0x1, URZ, 0xfc, !UPT ;  /* 0x000000010d177892 */ /* 0x000fe4000f8efc3f */
[----:B------:R-:W-:-:S04]  /*12d0*/  UIADD3 UR4, UR4, 0x3f, URZ ;  /* 0x0000003f04047890 */ /* 0x000fc8000fffe03f */
[----:B------:R-:W-:-:S04]  /*12e0*/  USHF.R.S32.HI UR5, URZ, 0x1f, UR4 ;  /* 0x0000001f3f057899 */ /* 0x000fc80008011404 */
[----:B------:R-:W-:-:S03]  /*12f0*/  ULEA.HI UR5, UR5, UR4, URZ, 0x6 ;  /* 0x0000000405057291 */ /* 0x000fc6000f8f303f */
[----:B------:R-:W-:Y:S01]  /*1300*/  UMOV UR4, URZ ;  /* 0x0000003f00047c82 */ /* 0x000fe20008000000 */
[----:B------:R-:W-:-:S03]  /*1310*/  USHF.R.S32.HI UR9, URZ, 0x6, UR5 ;  /* 0x000000063f097899 */ /* 0x000fc60008011405 */
[----:B------:R-:W-:-:S09]  /*1320*/  UMOV UR5, URZ ;  /* 0x0000003f00057c82 */ /* 0x000fd20008000000 */
.L_x_300:
[----:B0-----:R-:W0:Y:S01]  /*1330*/  S2R R0, SR_TID.X ;  /* 0x0000000000007919 */ /* 0x001e220000002100 */
[----:B--2---:R-:W2:Y:S01]  /*1340*/  S2UR UR17, SR_CgaCtaId ;  /* 0x00000000001179c3 */ /* 0x004ea20000008800 */
[----:B------:R-:W-:Y:S01]  /*1350*/  UMOV UR16, 0x400 ;  /* 0x0000040000107882 */ /* 0x000fe20000000000 */
[----:B------:R-:W-:Y:S01]  /*1360*/  UMOV UR6, URZ ;  /* 0x0000003f00067c82 */ /* 0x000fe20008000000 */
[----:B------:R-:W-:Y:S01]  /*1370*/  STL [R1+0x74], RZ ;  /* 0x000074ff01007387 */ /* 0x000fe20000100800 */
[----:B------:R-:W-:Y:S01]  /*1380*/  UMOV UR7, URZ ;  /* 0x0000003f00077c82 */ /* 0x000fe20008000000 */
[----:B------:R-:W-:Y:S01]  /*1390*/  UMOV UR8, URZ ;  /* 0x0000003f00087c82 */ /* 0x000fe20008000000 */
[----:B------:R-:W-:Y:S01]  /*13a0*/  CS2R R4, SRZ ;  /* 0x0000000000047805 */ /* 0x000fe2000001ff00 */
[----:B------:R-:W-:Y:S01]  /*13b0*/  STL [R1+0x70], RZ ;  /* 0x000070ff01007387 */ /* 0x000fe20000100800 */
[----:B---3--:R-:W3:Y:S01]  /*13c0*/  LDC R2, c[0x0][0x28c] ;  /* 0x0000a300ff027b82 */ /* 0x008ee20000000800 */
[----:B------:R-:W-:-:S02]  /*13d0*/  CS2R R6, SRZ ;  /* 0x0000000000067805 */ /* 0x000fc4000001ff00 */
[----:B------:R-:W-:Y:S01]  /*13e0*/  CS2R R8, SRZ ;  /* 0x0000000000087805 */ /* 0x000fe2000001ff00 */
[----:B------:R-:W-:Y:S01]  /*13f0*/  STL [R1+0x6c], RZ ;  /* 0x00006cff01007387 */ /* 0x000fe20000100800 */
[----:B------:R-:W-:Y:S02]  /*1400*/  CS2R R10, SRZ ;  /* 0x00000000000a7805 */ /* 0x000fe4000001ff00 */
[----:B------:R-:W-:Y:S02]  /*1410*/  CS2R R12, SRZ ;  /* 0x00000000000c7805 */ /* 0x000fe4000001ff00 */
[----:B------:R-:W-:Y:S01]  /*1420*/  CS2R R14, SRZ ;  /* 0x00000000000e7805 */ /* 0x000fe2000001ff00 */
[----:B------:R-:W-:Y:S01]  /*1430*/  STL [R1+0x68], RZ ;  /* 0x000068ff01007387 */ /* 0x000fe20000100800 */
[----:B------:R-:W-:Y:S02]  /*1440*/  CS2R R16, SRZ ;  /* 0x0000000000107805 */ /* 0x000fe4000001ff00 */
[----:B-1----:R-:W-:-:S02]  /*1450*/  CS2R R18, SRZ ;  /* 0x0000000000127805 */ /* 0x002fc4000001ff00 */
[----:B------:R-:W-:Y:S01]  /*1460*/  CS2R R20, SRZ ;  /* 0x0000000000147805 */ /* 0x000fe2000001ff00 */
[----:B------:R-:W-:Y:S01]  /*1470*/  STL [R1+0x64], RZ ;  /* 0x000064ff01007387 */ /* 0x000fe20000100800 */
[----:B------:R-:W-:Y:S02]  /*1480*/  CS2R R22, SRZ ;  /* 0x0000000000167805 */ /* 0x000fe4000001ff00 */
[----:B------:R-:W-:Y:S02]  /*1490*/  CS2R R152, SRZ ;  /* 0x0000000000987805 */ /* 0x000fe4000001ff00 */
[----:B------:R-:W-:Y:S01]  /*14a0*/  CS2R R154, SRZ ;  /* 0x00000000009a7805 */ /* 0x000fe2000001ff00 */
[----:B------:R-:W-:Y:S01]  /*14b0*/  STL [R1+0x60], RZ ;  /* 0x000060ff01007387 */ /* 0x000fe20000100800 */
[----:B------:R-:W-:Y:S02]  /*14c0*/  CS2R R156, SRZ ;  /* 0x00000000009c7805 */ /* 0x000fe4000001ff00 */
[----:B------:R-:W-:-:S02]  /*14d0*/  CS2R R158, SRZ ;  /* 0x00000000009e7805 */ /* 0x000fc4000001ff00 */
[----:B------:R-:W-:Y:S01]  /*14e0*/  CS2R R160, SRZ ;  /* 0x0000000000a07805 */ /* 0x000fe2000001ff00 */
[----:B------:R-:W-:Y:S01]  /*14f0*/  STL [R1+0x5c], RZ ;  /* 0x00005cff01007387 */ /* 0x000fe20000100800 */
[----:B------:R-:W-:Y:S02]  /*1500*/  CS2R R162, SRZ ;  /* 0x0000000000a27805 */ /* 0x000fe4000001ff00 */
[----:B------:R-:W-:Y:S02]  /*1510*/  CS2R R164, SRZ ;  /* 0x0000000000a47805 */ /* 0x000fe4000001ff00 */
[----:B------:R-:W-:Y:S02]  /*1520*/  CS2R R166, SRZ ;  /* 0x0000000000a67805 */ /* 0x000fe4000001ff00 */
[----:B0-----:R-:W-:Y:S01]  /*1530*/  LOP3.LUT R0, R0, 0x80, RZ, 0xc0, !PT ;  /* 0x0000008000007812 */ /* 0x001fe200078ec0ff */
[----:B------:R-:W-:Y:S01]  /*1540*/  STL [R1+0x58], RZ ;  /* 0x000058ff01007387 */ /* 0x000fe20000100800 */
[----:B---3--:R-:W-:-:S02]  /*1550*/  ISETP.GE.AND P1, PT, R2, 0x1, PT ;  /* 0x000000010200780c */ /* 0x008fc40003f26270 */
[----:B------:R-:W-:Y:S02]  /*1560*/  CS2R R2, SRZ ;  /* 0x0000000000027805 */ /* 0x000fe4000001ff00 */
[----:B------:R-:W-:Y:S01]  /*1570*/  SHF.R.U32.HI R0, RZ, 0x7, R0 ;  /* 0x00000007ff007819 */ /* 0x000fe20000011600 */
[----:B------:R-:W-:Y:S01]  /*1580*/  STL [R1+0x54], RZ ;  /* 0x000054ff01007387 */ /* 0x000fe20000100800 */
[----:B------:R-:W-:Y:S02]  /*1590*/  CS2R R168, SRZ ;  /* 0x0000000000a87805 */ /* 0x000fe4000001ff00 */
[----:B------:R-:W-:Y:S02]  /*15a0*/  CS2R R170, SRZ ;  /* 0x0000000000aa7805 */ /* 0x000fe4000001ff00 */
[----:B------:R-:W-:Y:S01]  /*15b0*/  CS2R R172, SRZ ;  /* 0x0000000000ac7805 */ /* 0x000fe2000001ff00 */
[----:B------:R-:W-:Y:S01]  /*15c0*/  STL [R1+0x50], RZ ;  /* 0x000050ff01007387 */ /* 0x000fe20000100800 */
[----:B------:R-:W-:-:S02]  /*15d0*/  CS2R R174, SRZ ;  /* 0x0000000000ae7805 */ /* 0x000fc4000001ff00 */
[----:B------:R-:W-:Y:S02]  /*15e0*/  CS2R R176, SRZ ;  /* 0x0000000000b07805 */ /* 0x000fe4000001ff00 */
[----:B------:R-:W-:Y:S01]  /*15f0*/  CS2R R178, SRZ ;  /* 0x0000000000b27805 */ /* 0x000fe2000001ff00 */
[----:B------:R-:W0:Y:S01]  /*1600*/  SHFL.IDX PT, R0, R0, RZ, 0x1f ;  /* 0x00001fff00007589 */ /* 0x000e2200000e0000 */
[----:B------:R-:W-:Y:S02]  /*1610*/  CS2R R180, SRZ ;  /* 0x0000000000b47805 */ /* 0x000fe4000001ff00 */
[----:B------:R-:W-:Y:S02]  /*1620*/  CS2R R182, SRZ ;  /* 0x0000000000b67805 */ /* 0x000fe4000001ff00 */
[----:B------:R-:W-:Y:S01]  /*1630*/  CS2R R184, SRZ ;  /* 0x0000000000b87805 */ /* 0x000fe2000001ff00 */
[----:B------:R1:W-:Y:S01]  /*1640*/  STL [R1+0x4c], RZ ;  /* 0x00004cff01007387 */ /* 0x0003e20000100800 */
[----:B------:R-:W-:-:S02]  /*1650*/  CS2R R186, SRZ ;  /* 0x0000000000ba7805 */ /* 0x000fc4000001ff00 */
[----:B------:R-:W-:Y:S02]  /*1660*/  CS2R R188, SRZ ;  /* 0x0000000000bc7805 */ /* 0x000fe4000001ff00 */
[----:B------:R-:W-:Y:S01]  /*1670*/  CS2R R190, SRZ ;  /* 0x0000000000be7805 */ /* 0x000fe2000001ff00 */
[----:B------:R1:W-:Y:S01]  /*1680*/  STL [R1+0x48], RZ ;  /* 0x000048ff01007387 */ /* 0x0003e20000100800 */
        /* <DEDUP_REMOVED lines=14> */
[----:B------:R-:W-:Y:S02]  /*1770*/  CS2R R214, SRZ ;  /* 0x0000000000d67805 */ /* 0x000fe4000001ff00 */
[----:B0-----:R-:W-:Y:S01]  /*1780*/  R2UR UR11, R0 ;  /* 0x00000000000b72ca */ /* 0x001fe200000e0000 */
[----:B------:R1:W-:Y:S01]  /*1790*/  STL [R1+0x38], RZ ;  /* 0x000038ff01007387 */ /* 0x0003e20000100800 */
[----:B------:R-:W-:Y:S01]  /*17a0*/  IMAD.MOV.U32 R0, RZ, RZ, RZ ;  /* 0x000000ffff007224 */ /* 0x000fe200078e00ff */
[----:B------:R-:W-:Y:S02]  /*17b0*/  CS2R R216, SRZ ;  /* 0x0000000000d87805 */ /* 0x000fe4000001ff00 */
[----:B------:R-:W-:Y:S01]  /*17c0*/  CS2R R218, SRZ ;  /* 0x0000000000da7805 */ /* 0x000fe2000001ff00 */
[----:B------:R1:W-:Y:S01]  /*17d0*/  STL [R1+0x34], RZ ;  /* 0x000034ff01007387 */ /* 0x0003e20000100800 */
[----:B------:R-:W-:-:S02]  /*17e0*/  CS2R R220, SRZ ;  /* 0x0000000000dc7805 */ /* 0x000fc4000001ff00 */
[----:B------:R-:W-:Y:S02]  /*17f0*/  CS2R R222, SRZ ;  /* 0x0000000000de7805 */ /* 0x000fe4000001ff00 */
[----:B------:R-:W-:Y:S01]  /*1800*/  CS2R R224, SRZ ;  /* 0x0000000000e07805 */ /* 0x000fe2000001ff00 */
[----:B------:R1:W-:Y:S01]  /*1810*/  STL [R1+0x30], RZ ;  /* 0x000030ff01007387 */ /* 0x0003e20000100800 */
[----:B------:R-:W-:Y:S01]  /*1820*/  IMAD.MOV.U32 R226, RZ, RZ, RZ ;  /* 0x000000ffffe27224 */ /* 0x000fe200078e00ff */
[----:B------:R-:W-:Y:S01]  /*1830*/  CS2R R88, SRZ ;  /* 0x0000000000587805 */ /* 0x000fe2000001ff00 */
[----:B------:R-:W-:Y:S01]  /*1840*/  IMAD.U32 R227, RZ, RZ, UR4 ;  /* 0x00000004ffe37e24 */ /* 0x000fe2000f8e00ff */
[----:B------:R1:W-:Y:S01]  /*1850*/  STL [R1+0x2c], RZ ;  /* 0x00002cff01007387 */ /* 0x0003e20000100800 */
[----:B------:R-:W-:Y:S01]  /*1860*/  ULEA.HI UR10, UR11, UR11, URZ, 0x1 ;  /* 0x0000000b0b0a7291 */ /* 0x000fe2000f8f083f */
[----:B------:R-:W-:Y:S02]  /*1870*/  CS2R R90, SRZ ;  /* 0x00000000005a7805 */ /* 0x000fe4000001ff00 */
[----:B------:R-:W-:Y:S01]  /*1880*/  CS2R R92, SRZ ;  /* 0x00000000005c7805 */ /* 0x000fe2000001ff00 */
[----:B------:R1:W-:Y:S01]  /*1890*/  STL [R1+0x28], RZ ;  /* 0x000028ff01007387 */ /* 0x0003e20000100800 */
[----:B------:R-:W-:Y:S01]  /*18a0*/  ULOP3.LUT UR12, UR10, 0xffffe, URZ, 0xc0, !UPT ;  /* 0x000ffffe0a0c7892 */ /* 0x000fe2000f8ec03f */
[----:B------:R-:W-:Y:S01]  /*18b0*/  CS2R R94, SRZ ;  /* 0x00000000005e7805 */ /* 0x000fe2000001ff00 */
[----:B--2---:R-:W-:Y:S01]  /*18c0*/  ULEA UR10, UR17, UR16, 0x18 ;  /* 0x00000010110a7291 */ /* 0x004fe2000f8ec03f */
[----:B------:R1:W-:Y:S01]  /*18d0*/  STL [R1+0x24], RZ ;  /* 0x000024ff01007387 */ /* 0x0003e20000100800 */
[----:B------:R-:W-:Y:S01]  /*18e0*/  UIADD3 UR12, UR11, -UR12, URZ ;  /* 0x8000000c0b0c7290 */ /* 0x000fe2000fffe03f */
[----:B------:R-:W-:-:S02]  /*18f0*/  CS2R R96, SRZ ;  /* 0x0000000000607805 */ /* 0x000fc4000001ff00 */
[----:B------:R-:W-:Y:S01]  /*1900*/  CS2R R98, SRZ ;  /* 0x0000000000627805 */ /* 0x000fe2000001ff00 */
[----:B------:R1:W-:Y:S01]  /*1910*/  STL [R1+0x20], RZ ;  /* 0x000020ff01007387 */ /* 0x0003e20000100800 */
[----:B------:R-:W-:Y:S01]  /*1920*/  ULEA UR12, UR12, UR10, 0xc ;  /* 0x0000000a0c0c7291 */ /* 0x000fe2000f8e603f */
[----:B------:R-:W-:Y:S02]  /*1930*/  CS2R R100, SRZ ;  /* 0x0000000000647805 */ /* 0x000fe4000001ff00 */
[----:B------:R-:W-:Y:S01]  /*1940*/  CS2R R102, SRZ ;  /* 0x0000000000667805 */ /* 0x000fe2000001ff00 */
[----:B------:R1:W-:Y:S01]  /*1950*/  STL [R1+0x1c], RZ ;  /* 0x00001cff01007387 */ /* 0x0003e20000100800 */
[----:B------:R-:W-:Y:S01]  /*1960*/  UIADD3 UR12, UR12, 0x180, URZ ;  /* 0x000001800c0c7890 */ /* 0x000fe2000fffe03f */
[----:B------:R-:W-:Y:S02]  /*1970*/  CS2R R104, SRZ ;  /* 0x0000000000687805 */ /* 0x000fe4000001ff00 */
[----:B------:R-:W-:Y:S01]  /*1980*/  CS2R R106, SRZ ;  /* 0x00000000006a7805 */ /* 0x000fe2000001ff00 */
[----:B------:R1:W-:Y:S01]  /*1990*/  STL [R1+0x18], RZ ;  /* 0x000018ff01007387 */ /* 0x0003e20000100800 */
[----:B------:R-:W-:Y:S01]  /*19a0*/  USHF.R.U32.HI UR11, URZ, 0x4, UR12 ;  /* 0x000000043f0b7899 */ /* 0x000fe2000801160c */
[----:B------:R-:W-:-:S02]  /*19b0*/  CS2R R108, SRZ ;  /* 0x00000000006c7805 */ /* 0x000fc4000001ff00 */
[----:B------:R-:W-:Y:S01]  /*19c0*/  CS2R R110, SRZ ;  /* 0x00000000006e7805 */ /* 0x000fe2000001ff00 */
[----:B------:R1:W-:Y:S01]  /*19d0*/  STL [R1+0x14], RZ ;  /* 0x000014ff01007387 */ /* 0x0003e20000100800 */
[----:B------:R-:W-:Y:S01]  /*19e0*/  ULOP3.LUT UR11, UR11, 0x3fff, URZ, 0xc0, !UPT ;  /* 0x00003fff0b0b7892 */ /* 0x000fe2000f8ec03f */
[----:B------:R-:W-:Y:S01]  /*19f0*/  CS2R R112, SRZ ;  /* 0x0000000000707805 */ /* 0x000fe2000001ff00 */
[----:B------:R-:W-:Y:S01]  /*1a00*/  UMOV UR12, UR5 ;  /* 0x00000005000c7c82 */ /* 0x000fe20008000000 */
        /* <DEDUP_REMOVED lines=16> */
[----:B------:R1:W-:Y:S01]  /*1b10*/  STL [R1], RZ ;  /* 0x000000ff01007387 */ /* 0x0003e20000100800 */
[----:B------:R-:W-:Y:S02]  /*1b20*/  CS2R R138, SRZ ;  /* 0x00000000008a7805 */ /* 0x000fe4000001ff00 */
[----:B------:R-:W-:Y:S02]  /*1b30*/  CS2R R140, SRZ ;  /* 0x00000000008c7805 */ /* 0x000fe4000001ff00 */
[----:B------:R-:W-:Y:S02]  /*1b40*/  CS2R R142, SRZ ;  /* 0x00000000008e7805 */ /* 0x000fe4000001ff00 */
[----:B------:R-:W-:-:S02]  /*1b50*/  CS2R R144, SRZ ;  /* 0x0000000000907805 */ /* 0x000fc4000001ff00 */
[----:B------:R-:W-:Y:S02]  /*1b60*/  CS2R R146, SRZ ;  /* 0x0000000000927805 */ /* 0x000fe4000001ff00 */
[----:B------:R-:W-:Y:S02]  /*1b70*/  CS2R R148, SRZ ;  /* 0x0000000000947805 */ /* 0x000fe4000001ff00 */
[----:B------:R-:W-:Y:S02]  /*1b80*/  CS2R R150, SRZ ;  /* 0x0000000000967805 */ /* 0x000fe4000001ff00 */
[----:B------:R-:W-:Y:S02]  /*1b90*/  CS2R R24, SRZ ;  /* 0x0000000000187805 */ /* 0x000fe4000001ff00 */
[----:B------:R-:W-:Y:S02]  /*1ba0*/  CS2R R26, SRZ ;  /* 0x00000000001a7805 */ /* 0x000fe4000001ff00 */
[----:B----4-:R-:W-:-:S02]  /*1bb0*/  CS2R R28, SRZ ;  /* 0x00000000001c7805 */ /* 0x010fc4000001ff00 */
[----:B------:R-:W-:Y:S02]  /*1bc0*/  CS2R R30, SRZ ;  /* 0x00000000001e7805 */ /* 0x000fe4000001ff00 */
[----:B------:R-:W-:Y:S02]  /*1bd0*/  CS2R R32, SRZ ;  /* 0x0000000000207805 */ /* 0x000fe4000001ff00 */
        /* <DEDUP_REMOVED lines=26> */
[----:B------:R-:W-:Y:S01]  /*1d80*/  CS2R R86, SRZ ;  /* 0x0000000000567805 */ /* 0x000fe2000001ff00 */
[----:B-1----:R-:W-:Y:S06]  /*1d90*/  @!P1 BRA `(.L_x_18) ;  /* 0x0000001000889947 */ /* 0x002fec0003800000 */
[----:B------:R-:W-:-:S06]  /*1da0*/  UISETP.NE.AND UP0, UPT, UR23, 0x3, UPT ;  /* 0x000000031700788c */ /* 0x000fcc000bf05270 */
[----:B------:R-:W-:-:S13]  /*1db0*/  PLOP3.LUT P2, PT, PT, PT, UP0, 0x80, 0x0 ;  /* 0x000000000000781c */ /* 0x000fda0003f4f008 */
[----:B------:R-:W-:Y:S05]  /*1dc0*/  @!P2 BRA `(.L_x_19) ;  /* 0x000000000004a947 */ /* 0x000fea0003800000 */
[----:B------:R-:W-:Y:S01]  /*1dd0*/  BPT.TRAP 0x1 ;  /* 0x000000040000795c */ /* 0x000fe20000300000 */
.L_x_19:
[----:B------:R-:W-:Y:S01]  /*1de0*/  ULEA UR6, UR5, UR10, 0x3 ;  /* 0x0000000a05067291 */ /* 0x000fe2000f8e183f */
[----:B------:R-:W-:-:S05]  /*1df0*/  IMAD.U32 R0, RZ, RZ, UR4 ;  /* 0x00000004ff007e24 */ /* 0x000fca000f8e00ff */
[----:B------:R-:W-:-:S04]  /*1e00*/  SHF.L.U32 R0, R0, 0x1f, RZ ;  /* 0x0000001f00007819 */ /* 0x000fc800000006ff */
[----:B------:R0:W1:Y:S01]  /*1e10*/  SYNCS.PHASECHK.TRANS64.TRYWAIT P1, [UR6], R0 ;  /* 0x00000000ff0075a7 */ /* 0x0000620008020146 */
[----:B------:R-:W-:Y:S05]  /*1e20*/  @!P2 BRA `(.L_x_20) ;  /* 0x000000000004a947 */ /* 0x000fea0003800000 */
[----:B------:R-:W-:Y:S01]  /*1e30*/  BPT.TRAP 0x1 ;  /* 0x000000040000795c */ /* 0x000fe20000300000 */
.L_x_20:
[----:B-1----:R-:W-:Y:S05]  /*1e40*/  @P1 BRA `(.L_x_21) ;  /* 0x0000000000081947 */ /* 0x002fea0003800000 */
[----:B------:R-:W1:Y:S02]  /*1e50*/  SYNCS.PHASECHK.TRANS64.TRYWAIT P1, [UR6], R0 ;  /* 0x00000000ff0075a7 */ /* 0x000e640008020146 */
[----:B-1----:R-:W-:Y:S05]  /*1e60*/  @!P1 BRA `(.L_x_22) ;  /* 0x000000e800549947 */ /* 0x002fea0003800000 */
.L_x_21:
[----:B------:R-:W-:Y:S01]  /*1e70*/  UIADD3 UR6, UR10, 0x24180, URZ ;  /* 0x000241800a067890 */ /* 0x000fe2000fffe03f */
[----:B------:R-:W-:Y:S01]  /*1e80*/  WARPGROUP.ARRIVE ;  /* 0x00000000000079c5 */ /* 0x000fe20000000000 */
[----:B------:R-:W-:Y:S01]  /*1e90*/  ULOP3.LUT UR7, UR11, 0x10000, URZ, 0xfc, !UPT ;  /* 0x000100000b077892 */ /* 0x000fe2000f8efc3f */
[----:B------:R2:W-:Y:S01]  /*1ea0*/  STL [R1+0x74], RZ ;  /* 0x000074ff01007387 */ /* 0x0005e20000100800 */
[----:B------:R-:W-:Y:S01]  /*1eb0*/  USHF.R.U32.HI UR6, URZ, 0x4, UR6 ;  /* 0x000000043f067899 */ /* 0x000fe20008011606 */
[----:B01----:R-:W-:Y:S01]  /*1ec0*/  IMAD.MOV.U32 R0, RZ, RZ, RZ ;  /* 0x000000ffff007224 */ /* 0x003fe200078e00ff */
[----:B------:R-:W-:Y:S01]  /*1ed0*/  ULEA UR7, UR5, UR7, 0xa ;  /* 0x0000000705077291 */ /* 0x000fe2000f8e503f */
[----:B------:R2:W-:Y:S01]  /*1ee0*/  STL [R1+0x70], RZ ;  /* 0x000070ff01007387 */ /* 0x0005e20000100800 */
[----:B------:R-:W-:Y:S01]  /*1ef0*/  ULOP3.LUT UR6, UR6, 0x3fff, URZ, 0xc0, !UPT ;  /* 0x00003fff06067892 */ /* 0x000fe2000f8ec03f */
[----:B------:R-:W-:Y:S01]  /*1f00*/  CS2R R2, SRZ ;  /* 0x0000000000027805 */ /* 0x000fe2000001ff00 */
[----:B------:R-:W-:Y:S01]  /*1f10*/  UMOV UR17, 0x80000020 ;  /* 0x8000002000117882 */ /* 0x000fe20000000000 */
[----:B------:R-:W-:Y:S01]  /*1f20*/  UMOV UR19, 0x80000020 ;  /* 0x8000002000137882 */ /* 0x000fe20000000000 */
[----:B------:R-:W-:Y:S01]  /*1f30*/  ULOP3.LUT UR6, UR6, 0x10000, URZ, 0xfc, !UPT ;  /* 0x0001000006067892 */ /* 0x000fe2000f8efc3f */
[----:B------:R2:W-:Y:S01]  /*1f40*/  STL [R1+0x6c], RZ ;  /* 0x00006cff01007387 */ /* 0x0005e20000100800 */
[----:B------:R-:W-:Y:S01]  /*1f50*/  UMOV UR16, UR7 ;  /* 0x0000000700107c82 */ /* 0x000fe20008000000 */
[----:B------:R-:W-:Y:S01]  /*1f60*/  CS2R R4, SRZ ;  /* 0x0000000000047805 */ /* 0x000fe2000001ff00 */
[----:B------:R-:W-:Y:S01]  /*1f70*/  ULEA UR8, UR5, UR6, 0x9 ;  /* 0x0000000605087291 */ /* 0x000fe2000f8e483f */
[----:B------:R2:W-:Y:S01]  /*1f80*/  STL [R1+0x68], RZ ;  /* 0x000068ff01007387 */ /* 0x0005e20000100800 */
[----:B------:R-:W-:Y:S01]  /*1f90*/  CS2R R6, SRZ ;  /* 0x0000000000067805 */ /* 0x000fe2000001ff00 */
[----:B------:R-:W-:Y:S01]  /*1fa0*/  UMOV UR6, 0x2 ;  /* 0x0000000200067882 */ /* 0x000fe20000000000 */
[----:B------:R-:W-:Y:S01]  /*1fb0*/  CS2R R8, SRZ ;  /* 0x0000000000087805 */ /* 0x000fe2000001ff00 */
[----:B------:R2:W-:Y:S01]  /*1fc0*/  STL [R1+0x64], RZ ;  /* 0x000064ff01007387 */ /* 0x0005e20000100800 */
[----:B------:R-:W-:Y:S01]  /*1fd0*/  CS2R R10, SRZ ;  /* 0x00000000000a7805 */ /* 0x000fe2000001ff00 */
[----:B------:R-:W-:Y:S01]  /*1fe0*/  UMOV UR18, UR8 ;  /* 0x0000000800127c82 */ /* 0x000fe20008000000 */
[----:B------:R-:W-:Y:S01]  /*1ff0*/  CS2R R12, SRZ ;  /* 0x00000000000c7805 */ /* 0x000fe2000001ff00 */
[----:B------:R-:W-:Y:S01]  /*2000*/  QGMMA.64x128x32.F32.E4M3.E4M3 R88, gdesc[UR16], RZ, !UPT ;  /* 0x01e00000105879f3 */ /* 0x000fe2000c7008ff */
[----:B------:R-:W-:Y:S01]  /*2010*/  UIADD3 UR16, UR7, 0x200, URZ ;  /* 0x0000020007107890 */ /* 0x000fe2000fffe03f */
[----:B------:R2:W-:Y:S01]  /*2020*/  STL [R1+0x60], RZ ;  /* 0x000060ff01007387 */ /* 0x0005e20000100800 */
[----:B------:R-:W-:Y:S01]  /*2030*/  UMOV UR17, 0x80000020 ;  /* 0x8000002000117882 */ /* 0x000fe20000000000 */
[----:B------:R-:W-:-:S02]  /*2040*/  CS2R R14, SRZ ;  /* 0x00000000000e7805 */ /* 0x000fc4000001ff00 */
[----:B------:R-:W-:Y:S01]  /*2050*/  CS2R R16, SRZ ;  /* 0x0000000000107805 */ /* 0x000fe2000001ff00 */
[----:B------:R2:W-:Y:S01]  /*2060*/  STL [R1+0x5c], RZ ;  /* 0x00005cff01007387 */ /* 0x0005e20000100800 */
[----:B------:R-:W-:Y:S02]  /*2070*/  CS2R R18, SRZ ;  /* 0x0000000000127805 */ /* 0x000fe4000001ff00 */
[----:B------:R-:W-:Y:S02]  /*2080*/  CS2R R20, SRZ ;  /* 0x0000000000147805 */ /* 0x000fe4000001ff00 */
[----:B------:R-:W-:Y:S01]  /*2090*/  CS2R R22, SRZ ;  /* 0x0000000000167805 */ /* 0x000fe2000001ff00 */
[----:B------:R2:W-:Y:S01]  /*20a0*/  STL [R1+0x58], RZ ;  /* 0x000058ff01007387 */ /* 0x0005e20000100800 */
[----:B------:R-:W-:Y:S01]  /*20b0*/  CS2R R152, SRZ ;  /* 0x0000000000987805 */ /* 0x000fe2000001ff00 */
[----:B------:R-:W-:Y:S01]  /*20c0*/  QGMMA.64x128x32.F32.E4M3.E4M3 R24, gdesc[UR16], RZ, !UPT ;  /* 0x01e00000101879f3 */ /* 0x000fe2000c7008ff */
[----:B------:R-:W-:Y:S01]  /*20d0*/  UIADD3 UR16, UR7, 0x2, URZ ;  /* 0x0000000207107890 */ /* 0x000fe2000fffe03f */
[----:B------:R2:W-:Y:S01]  /*20e0*/  STL [R1+0x54], RZ ;  /* 0x000054ff01007387 */ /* 0x0005e20000100800 */
[----:B------:R-:W-:Y:S01]  /*20f0*/  UIADD3 UR18, UR8, 0x2, URZ ;  /* 0x0000000208127890 */ /* 0x000fe2000fffe03f */
[----:B------:R-:W-:Y:S01]  /*2100*/  CS2R R154, SRZ ;  /* 0x00000000009a7805 */ /* 0x000fe2000001ff00 */
[----:B------:R-:W-:Y:S01]  /*2110*/  UMOV UR17, 0x80000020 ;  /* 0x8000002000117882 */ /* 0x000fe20000000000 */
        /* <DEDUP_REMOVED lines=9> */
[----:B------:R-:W-:Y:S02]  /*21b0*/  CS2R R166, SRZ ;  /* 0x0000000000a67805 */ /* 0x000fe4000001ff00 */
        /* <DEDUP_REMOVED lines=39> */
[----:B------:R-:W-:-:S03]  /*2430*/  IMAD.MOV.U32 R226, RZ, RZ, RZ ;  /* 0x000000ffffe27224 */ /* 0x000fc600078e00ff */
[----:B------:R2:W-:Y:S04]  /*2440*/  STL [R1+0x1c], RZ ;  /* 0x00001cff01007387 */ /* 0x0005e80000100800 */
[----:B------:R2:W-:Y:S04]  /*2450*/  STL [R1+0x18], RZ ;  /* 0x000018ff01007387 */ /* 0x0005e80000100800 */
[----:B------:R2:W-:Y:S04]  /*2460*/  STL [R1+0x14], RZ ;  /* 0x000014ff01007387 */ /* 0x0005e80000100800 */
[----:B------:R2:W-:Y:S04]  /*2470*/  STL [R1+0x10], RZ ;  /* 0x000010ff01007387 */ /* 0x0005e80000100800 */
[----:B------:R2:W-:Y:S04]  /*2480*/  STL [R1+0xc], RZ ;  /* 0x00000cff01007387 */ /* 0x0005e80000100800 */
[----:B------:R2:W-:Y:S04]  /*2490*/  STL [R1+0x8], RZ ;  /* 0x000008ff01007387 */ /* 0x0005e80000100800 */
[----:B------:R2:W-:Y:S04]  /*24a0*/  STL [R1+0x4], RZ ;  /* 0x000004ff01007387 */ /* 0x0005e80000100800 */
[----:B------:R2:W-:Y:S01]  /*24b0*/  STL [R1], RZ ;  /* 0x000000ff01007387 */ /* 0x0005e20000100800 */
[----:B------:R-:W-:Y:S01]  /*24c0*/  QGMMA.64x128x32.F32.E4M3.E4M3 R88, gdesc[UR16], R88 ;  /* 0x01e00000105879f3 */ /* 0x000fe20008700858 */
[----:B------:R-:W-:Y:S01]  /*24d0*/  UIADD3 UR16, UR7, 0x202, URZ ;  /* 0x0000020207107890 */ /* 0x000fe2000fffe03f */
[----:B------:R-:W-:-:S02]  /*24e0*/  UMOV UR17, 0x80000020 ;  /* 0x8000002000117882 */ /* 0x000fc40000000000 */
[----:B------:R-:W-:Y:S02]  /*24f0*/  ULDC UR7, c[0x0][0x50c] ;  /* 0x0001430000077ab9 */ /* 0x000fe40000000800 */
[----:B------:R-:W-:-:S04]  /*2500*/  UISETP.NE.AND UP0, UPT, UR7, 0x2, UPT ;  /* 0x000000020700788c */ /* 0x000fc8000bf05270 */
[----:B------:R-:W-:Y:S02]  /*2510*/  USEL UR7, URZ, 0x1, UP0 ;  /* 0x000000013f077887 */ /* 0x000fe40008000000 */
[----:B------:R-:W-:Y:S04]  /*2520*/  QGMMA.64x128x32.F32.E4M3.E4M3 R24, gdesc[UR16], R24, gsb0 ;  /* 0x01e00000101879f3 */ /* 0x000fe80008000818 */
[----:B------:R-:W-:-:S13]  /*2530*/  ISETP.NE.AND P1, PT, RZ, UR7, PT ;  /* 0x00000007ff007c0c */ /* 0x000fda000bf25270 */
[----:B--2---:R-:W-:Y:S05]  /*2540*/  @!P1 BRA `(.L_x_23) ;  /* 0x0000000800809947 */ /* 0x004fea0003800000 */
[----:B------:R-:W-:Y:S02]  /*2550*/  WARPGROUP.DEPBAR.LE gsb0, 0x0 ;  /* 0x00008000000079c5 */ /* 0x000fe40000010000 */
[----:B------:R-:W-:-:S01]  /*2560*/  FADD R227, RZ, R58 ;  /* 0x0000003affe37221 */ /* 0x000fc20000000000 */
[----:B------:R-:W-:Y:S01]  /*2570*/  FADD R226, RZ, R88 ;  /* 0x00000058ffe27221 */ /* 0x000fe20000000000 */
[----:B------:R-:W-:-:S01]  /*2580*/  FADD R225, RZ, R89 ;  /* 0x00000059ffe17221 */ /* 0x000fc20000000000 */
[----:B------:R-:W-:Y:S01]  /*2590*/  FADD R224, RZ, R90 ;  /* 0x0000005affe07221 */ /* 0x000fe20000000000 */
[----:B------:R-:W-:-:S01]  /*25a0*/  FADD R223, RZ, R91 ;  /* 0x0000005bffdf7221 */ /* 0x000fc20000000000 */
[----:B------:R0:W-:Y:S01]  /*25b0*/  STL [R1], R227 ;  /* 0x000000e301007387 */ /* 0x0001e20000100800 */
[----:B------:R-:W-:-:S01]  /*25c0*/  FADD R222, RZ, R92 ;  /* 0x0000005cffde7221 */ /* 0x000fc20000000000 */
[----:B------:R-:W-:Y:S01]  /*25d0*/  FADD R221, RZ, R93 ;  /* 0x0000005dffdd7221 */ /* 0x000fe20000000000 */
[----:B------:R-:W-:-:S01]  /*25e0*/  FADD R220, RZ, R94 ;  /* 0x0000005effdc7221 */ /* 0x000fc20000000000 */
[----:B------:R-:W-:Y:S01]  /*25f0*/  FADD R219, RZ, R95 ;  /* 0x0000005fffdb7221 */ /* 0x000fe20000000000 */
[----:B------:R-:W-:-:S01]  /*2600*/  FADD R218, RZ, R96 ;  /* 0x00000060ffda7221 */ /* 0x000fc20000000000 */
[----:B------:R-:W-:Y:S01]  /*2610*/  FADD R217, RZ, R97 ;  /* 0x00000061ffd97221 */ /* 0x000fe20000000000 */
[----:B------:R-:W-:-:S01]  /*2620*/  FADD R216, RZ, R98 ;  /* 0x00000062ffd87221 */ /* 0x000fc20000000000 */
[----:B------:R-:W-:Y:S01]  /*2630*/  FADD R215, RZ, R99 ;  /* 0x00000063ffd77221 */ /* 0x000fe20000000000 */
[----:B------:R-:W-:-:S01]  /*2640*/  FADD R214, RZ, R100 ;  /* 0x00000064ffd67221 */ /* 0x000fc20000000000 */
[----:B0-----:R-:W-:Y:S01]  /*2650*/  FADD R227, RZ, R59 ;  /* 0x0000003bffe37221 */ /* 0x001fe20000000000 */
[----:B------:R-:W-:-:S01]  /*2660*/  FADD R213, RZ, R101 ;  /* 0x00000065ffd57221 */ /* 0x000fc20000000000 */
[----:B------:R-:W-:Y:S01]  /*2670*/  FADD R212, RZ, R102 ;  /* 0x00000066ffd47221 */ /* 0x000fe20000000000 */
[----:B------:R-:W-:-:S01]  /*2680*/  FADD R211, RZ, R103 ;  /* 0x00000067ffd37221 */ /* 0x000fc20000000000 */
[----:B------:R-:W-:Y:S01]  /*2690*/  FADD R210, RZ, R104 ;  /* 0x00000068ffd27221 */ /* 0x000fe20000000000 */
[----:B------:R0:W-:Y:S01]  /*26a0*/  STL [R1+0x4], R227 ;  /* 0x000004e301007387 */ /* 0x0001e20000100800 */
        /* <DEDUP_REMOVED lines=93> */
[----:B------:R-:W-:Y:S01]  /*2c80*/  UMOV UR6, URZ ;  /* 0x0000003f00067c82 */ /* 0x000fe20008000000 */
[----:B0-----:R-:W-:-:S05]  /*2c90*/  FADD R227, RZ, R66 ;  /* 0x00000042ffe37221 */ /* 0x001fca0000000000 */
[----:B------:R0:W-:Y:S02]  /*2ca0*/  STL [R1+0x20], R227 ;  /* 0x000020e301007387 */ /* 0x0001e40000100800 */
        /* <DEDUP_REMOVED lines=42> */
.L_x_23:
[----:B------:R-:W-:-:S04]  /*2f50*/  UIADD3 UR12, UR5, 0x1, URZ ;  /* 0x00000001050c7890 */ /* 0x000fc8000fffe03f */
[----:B------:R-:W-:-:S04]  /*2f60*/  UISETP.NE.AND UP0, UPT, UR12, 0x9, UPT ;  /* 0x000000090c00788c */ /* 0x000fc8000bf05270 */
[----:B------:R-:W-:Y:S02]  /*2f70*/  USEL UR8, URZ, 0x1, UP0 ;  /* 0x000000013f087887 */ /* 0x000fe40008000000 */
[----:B------:R-:W-:Y:S02]  /*2f80*/  USEL UR12, UR12, URZ, UP0 ;  /* 0x0000003f0c0c7287 */ /* 0x000fe40008000000 */
[----:B------:R-:W-:-:S06]  /*2f90*/  ULOP3.LUT UR8, UR4, UR8, URZ, 0x3c, !UPT ;  /* 0x0000000804087292 */ /* 0x000fcc000f8e3c3f */
[----:B0-----:R-:W-:Y:S01]  /*2fa0*/  IMAD.U32 R227, RZ, RZ, UR8 ;  /* 0x00000008ffe37e24 */ /* 0x001fe2000f8e00ff */
[----:B------:R-:W-:-:S06]  /*2fb0*/  UMOV UR8, 0x1 ;  /* 0x0000000100087882 */ /* 0x000fcc0000000000 */
.L_x_18:
[----:B------:R-:W-:-:S04]  /*2fc0*/  UISETP.LT.AND UP0, UPT, UR9, 0x1, UPT ;  /* 0x000000010900788c */ /* 0x000fc8000bf01270 */
[----:B------:R-:W-:-:S04]  /*2fd0*/  USEL UR16, UR9, 0x1, UP0 ;  /* 0x0000000109107887 */ /* 0x000fc80008000000 */
[----:B------:R-:W-:-:S04]  /*2fe0*/  UIADD3 UR16, UR9, -UR16, URZ ;  /* 0x8000001009107290 */ /* 0x000fc8000fffe03f */
[----:B------:R-:W-:-:S06]  /*2ff0*/  UISETP.GE.AND UP0, UPT, UR16, 0x1, UPT ;  /* 0x000000011000788c */ /* 0x000fcc000bf06270 */
[----:B------:R-:W-:-:S13]  /*3000*/  PLOP3.LUT P1, PT, PT, PT, UP0, 0x80, 0x0 ;  /* 0x000000000000781c */ /* 0x000fda0003f2f008 */
[----:B------:R-:W-:Y:S05]  /*3010*/  @!P1 BRA `(.L_x_24) ;  /* 0x0000001000b49947 */ /* 0x000fea0003800000 */
[----:B------:R-:W-:Y:S01]  /*3020*/  IMAD.U32 R228, RZ, RZ, UR16 ;  /* 0x00000010ffe47e24 */ /* 0x000fe2000f8e00ff */
[----:B------:R-:W-:Y:S01]  /*3030*/  UMOV UR24, UR5 ;  /* 0x0000000500187c82 */ /* 0x000fe20008000000 */
[----:B------:R-:W-:-:S05]  /*3040*/  ULDC UR25, c[0x0][0x50c] ;  /* 0x0001430000197ab9 */ /* 0x000fca0000000800 */
.L_x_32:
[----:B------:R-:W-:-:S06]  /*3050*/  UISETP.NE.AND UP0, UPT, UR23, 0x3, UPT ;  /* 0x000000031700788c */ /* 0x000fcc000bf05270 */
[----:B------:R-:W-:-:S13]  /*3060*/  PLOP3.LUT P2, PT, PT, PT, UP0, 0x80, 0x0 ;  /* 0x000000000000781c */ /* 0x000fda0003f4f008 */
[----:B01---5:R-:W-:Y:S05]  /*3070*/  @!P2 BRA `(.L_x_25) ;  /* 0x000000000004a947 */ /* 0x023fea0003800000 */
[----:B------:R-:W-:Y:S01]  /*3080*/  BPT.TRAP 0x1 ;  /* 0x000000040000795c */ /* 0x000fe20000300000 */
.L_x_25:
[----:B------:R-:W0:Y:S01]  /*3090*/  S2UR UR16, SR_CgaCtaId ;  /* 0x00000000001079c3 */ /* 0x000e220000008800 */
[----:B------:R-:W-:Y:S01]  /*30a0*/  UMOV UR10, 0x400 ;  /* 0x00000400000a7882 */ /* 0x000fe20000000000 */
[----:B------:R-:W-:Y:S01]  /*30b0*/  SHF.L.U32 R229, R227, 0x1f, RZ ;  /* 0x0000001fe3e57819 */ /* 0x000fe200000006ff */
[----:B0-----:R-:W-:-:S04]  /*30c0*/  ULEA UR10, UR16, UR10, 0x18 ;  /* 0x0000000a100a7291 */ /* 0x001fc8000f8ec03f */
[----:B------:R-:W-:-:S09]  /*30d0*/  ULEA UR16, UR12, UR10, 0x3 ;  /* 0x0000000a0c107291 */ /* 0x000fd2000f8e183f */
[----:B------:R0:W1:Y:S01]  /*30e0*/  SYNCS.PHASECHK.TRANS64.TRYWAIT P1, [UR16], R229 ;  /* 0x000000e5ff0075a7 */ /* 0x0000620008020150 */
[----:B------:R-:W-:Y:S05]  /*30f0*/  @!P2 BRA `(.L_x_26) ;  /* 0x000000000004a947 */ /* 0x000fea0003800000 */
[----:B------:R-:W-:Y:S01]  /*3100*/  BPT.TRAP 0x1 ;  /* 0x000000040000795c */ /* 0x000fe20000300000 */
.L_x_26:
[----:B-1----:R-:W-:Y:S05]  /*3110*/  @P1 BRA `(.L_x_27) ;  /* 0x0000000000081947 */ /* 0x002fea0003800000 */
[----:B------:R-:W1:Y:S02]  /*3120*/  SYNCS.PHASECHK.TRANS64.TRYWAIT P1, [UR16], R229 ;  /* 0x000000e5ff0075a7 */ /* 0x000e640008020150 */
[----:B-1----:R-:W-:Y:S05]  /*3130*/  @!P1 BRA `(.L_x_28) ;  /* 0x000000d400b89947 */ /* 0x002fea0003800000 */
.L_x_27:
[----:B------:R-:W-:Y:S01]  /*3140*/  UIADD3 UR16, UR10, 0x24180, URZ ;  /* 0x000241800a107890 */ /* 0x000fe2000fffe03f */
[----:B------:R-:W-:Y:S01]  /*3150*/  WARPGROUP.ARRIVE ;  /* 0x00000000000079c5 */ /* 0x000fe20000000000 */
[----:B------:R-:W-:Y:S02]  /*3160*/  UISETP.NE.AND UP0, UPT, UR7, URZ, UPT ;  /* 0x0000003f0700728c */ /* 0x000fe4000bf05270 */
[----:B------:R-:W-:Y:S02]  /*3170*/  USHF.R.U32.HI UR16, URZ, 0x4, UR16 ;  /* 0x000000043f107899 */ /* 0x000fe40008011610 */
[----:B------:R-:W-:Y:S02]  /*3180*/  USEL UR8, UR8, URZ, !UP0 ;  /* 0x0000003f08087287 */ /* 0x000fe4000c000000 */
[----:B------:R-:W-:Y:S02]  /*3190*/  ULOP3.LUT UR16, UR16, 0x3fff, URZ, 0xc0, !UPT ;  /* 0x00003fff10107892 */ /* 0x000fe4000f8ec03f */
[----:B------:R-:W-:-:S02]  /*31a0*/  UISETP.NE.U32.AND UP0, UPT, UR8, URZ, UPT ;  /* 0x0000003f0800728c */ /* 0x000fc4000bf05070 */
[----:B------:R-:W-:Y:S02]  /*31b0*/  ULOP3.LUT UR7, UR11, 0x10000, URZ, 0xfc, !UPT ;  /* 0x000100000b077892 */ /* 0x000fe4000f8efc3f */
[----:B------:R-:W-:Y:S02]  /*31c0*/  ULOP3.LUT UR8, UR16, 0x10000, URZ, 0xfc, !UPT ;  /* 0x0001000010087892 */ /* 0x000fe4000f8efc3f */
[----:B------:R-:W-:Y:S02]  /*31d0*/  ULEA UR7, UR12, UR7, 0xa ;  /* 0x000000070c077291 */ /* 0x000fe4000f8e503f */
[----:B------:R-:W-:Y:S01]  /*31e0*/  ULEA UR8, UR12, UR8, 0x9 ;  /* 0x000000080c087291 */ /* 0x000fe2000f8e483f */
[----:B------:R-:W-:Y:S01]  /*31f0*/  UMOV UR17, 0x80000020 ;  /* 0x8000002000117882 */ /* 0x000fe20000000000 */
[----:B------:R-:W-:Y:S01]  /*3200*/  UMOV UR19, 0x80000020 ;  /* 0x8000002000137882 */ /* 0x000fe20000000000 */
[----:B------:R-:W-:Y:S02]  /*3210*/  UIADD3 UR6, UR6, 0x2, URZ ;  /* 0x0000000206067890 */ /* 0x000fe4000fffe03f */
[----:B------:R-:W-:-:S02]  /*3220*/  UMOV UR16, UR7 ;  /* 0x0000000700107c82 */ /* 0x000fc40008000000 */
[----:B------:R-:W-:Y:S02]  /*3230*/  UMOV UR18, UR8 ;  /* 0x0000000800127c82 */ /* 0x000fe40008000000 */
[----:B------:R-:W-:Y:S01]  /*3240*/  QGMMA.64x128x32.F32.E4M3.E4M3 R88, gdesc[UR16], R88, UP0 ;  /* 0x01e00000105879f3 */ /* 0x000fe2000bf00858 */
[----:B------:R-:W-:Y:S01]  /*3250*/  UIADD3 UR16, UR7, 0x200, URZ ;  /* 0x0000020007107890 */ /* 0x000fe2000fffe03f */
[----:B------:R-:W-:-:S10]  /*3260*/  UMOV UR17, 0x80000020 ;  /* 0x8000002000117882 */ /* 0x000fd40000000000 */
[----:B------:R-:W-:Y:S01]  /*3270*/  QGMMA.64x128x32.F32.E4M3.E4M3 R24, gdesc[UR16], R24, UP0 ;  /* 0x01e00000101879f3 */ /* 0x000fe2000bf00818 */
[----:B------:R-:W-:Y:S02]  /*3280*/  UIADD3 UR16, UR7, 0x2, URZ ;  /* 0x0000000207107890 */ /* 0x000fe4000fffe03f */
[----:B------:R-:W-:Y:S01]  /*3290*/  UIADD3 UR18, UR8, 0x2, URZ ;  /* 0x0000000208127890 */ /* 0x000fe2000fffe03f */
[----:B------:R-:W-:Y:S01]  /*32a0*/  UMOV UR17, 0x80000020 ;  /* 0x8000002000117882 */ /* 0x000fe20000000000 */
[----:B------:R-:W-:Y:S01]  /*32b0*/  UMOV UR19, 0x80000020 ;  /* 0x8000002000137882 */ /* 0x000fe20000000000 */
[----:B------:R-:W-:-:S06]  /*32c0*/  UISETP.NE.AND UP0, UPT, UR6, UR25, UPT ;  /* 0x000000190600728c */ /* 0x000fcc000bf05270 */
[----:B------:R-:W-:Y:S01]  /*32d0*/  QGMMA.64x128x32.F32.E4M3.E4M3 R88, gdesc[UR16], R88 ;  /* 0x01e00000105879f3 */ /* 0x000fe20008700858 */
[----:B------:R-:W-:Y:S01]  /*32e0*/  UIADD3 UR16, UR7, 0x202, URZ ;  /* 0x0000020207107890 */ /* 0x000fe2000fffe03f */
[----:B------:R-:W-:Y:S01]  /*32f0*/  UMOV UR17, 0x80000020 ;  /* 0x8000002000117882 */ /* 0x000fe20000000000 */
[----:B------:R-:W-:-:S06]  /*3300*/  USEL UR7, URZ, 0x1, UP0 ;  /* 0x000000013f077887 */ /* 0x000fcc0008000000 */
[----:B------:R-:W-:-:S03]  /*3310*/  ISETP.NE.AND P1, PT, RZ, UR7, PT ;  /* 0x00000007ff007c0c */ /* 0x000fc6000bf25270 */
[----:B------:R-:W-:Y:S03]  /*3320*/  QGMMA.64x128x32.F32.E4M3.E4M3 R24, gdesc[UR16], R24, gsb0 ;  /* 0x01e00000101879f3 */ /* 0x000fe60008000818 */
[----:B------:R-:W-:-:S07]  /*3330*/  WARPGROUP.DEPBAR.LE gsb0, 0x1 ;  /* 0x00008000000079c5 */ /* 0x000fce0000010100 */
[----:B------:R-:W-:Y:S05]  /*3340*/  @!P1 BRA `(.L_x_29) ;  /* 0x0000000c00809947 */ /* 0x000fea0003800000 */
[----:B------:R-:W-:Y:S02]  /*3350*/  WARPGROUP.DEPBAR.LE gsb0, 0x0 ;  /* 0x00008000000079c5 */ /* 0x000fe40000010000 */
[----:B------:R-:W-:-:S01]  /*3360*/  FADD R226, R88, R226 ;  /* 0x000000e258e27221 */ /* 0x000fc20000000000 */
[----:B------:R-:W-:Y:S01]  /*3370*/  FADD R225, R89, R225 ;  /* 0x000000e159e17221 */ /* 0x000fe20000000000 */
[----:B------:R1:W-:Y:S01]  /*3380*/  STL [R1+0x8c], R227 ;  /* 0x00008ce301007387 */ /* 0x0003e20000100800 */
[----:B------:R-:W-:-:S01]  /*3390*/  FADD R224, R90, R224 ;  /* 0x000000e05ae07221 */ /* 0x000fc20000000000 */
[----:B------:R-:W-:Y:S01]  /*33a0*/  FADD R223, R91, R223 ;  /* 0x000000df5bdf7221 */ /* 0x000fe20000000000 */
[----:B------:R-:W-:-:S01]  /*33b0*/  FADD R222, R92, R222 ;  /* 0x000000de5cde7221 */ /* 0x000fc20000000000 */
[----:B------:R-:W-:Y:S01]  /*33c0*/  FADD R221, R93, R221 ;  /* 0x000000dd5ddd7221 */ /* 0x000fe20000000000 */
[----:B-1----:R-:W2:Y:S04]  /*33d0*/  LDL.LU R227, [R1+0x30] ;  /* 0x0000300001e37983 */ /* 0x002ea80000300800 */
[----:B------:R1:W-:Y:S01]  /*33e0*/  STL [R1+0x90], R226 ;  /* 0x000090e201007387 */ /* 0x0003e20000100800 */
[----:B------:R-:W-:-:S01]  /*33f0*/  FADD R220, R94, R220 ;  /* 0x000000dc5edc7221 */ /* 0x000fc20000000000 */
[----:B------:R-:W-:-:S02]  /*3400*/  FADD R219, R95, R219 ;  /* 0x000000db5fdb7221 */ /* 0x000fc40000000000 */
[----:B-1----:R-:W3:Y:S04]  /*3410*/  LDL.LU R226, [R1+0x2c] ;  /* 0x00002c0001e27983 */ /* 0x002ee80000300800 */
[----:B------:R1:W-:Y:S01]  /*3420*/  STL [R1+0x94], R225 ;  /* 0x000094e101007387 */ /* 0x0003e20000100800 */
[----:B------:R-:W-:-:S03]  /*3430*/  FADD R218, R96, R218 ;  /* 0x000000da60da7221 */ /* 0x000fc60000000000 */
[----:B-1----:R-:W4:Y:S04]  /*3440*/  LDL.LU R225, [R1+0x28] ;  /* 0x0000280001e17983 */ /* 0x002f280000300800 */
        /* <DEDUP_REMOVED lines=9> */
[----:B------:R1:W-:Y:S04]  /*34e0*/  STL [R1+0xa4], R221 ;  /* 0x0000a4dd01007387 */ /* 0x0003e80000100800 */
        /* <DEDUP_REMOVED lines=12> */
[----:B-1----:R-:W4:Y:S01]  /*35b0*/  LDL.LU R215, [R1] ;  /* 0x0000000001d77983 */ /* 0x002f220000300800 */
[----:B------:R-:W-:-:S01]  /*35c0*/  FADD R214, R100, R214 ;  /* 0x000000d664d67221 */ /* 0x000fc20000000000 */
[----:B------:R-:W-:Y:S01]  /*35d0*/  FADD R213, R101, R213 ;  /* 0x000000d565d57221 */ /* 0x000fe20000000000 */
[----:B------:R-:W-:-:S01]  /*35e0*/  FADD R212, R102, R212 ;  /* 0x000000d466d47221 */ /* 0x000fc20000000000 */
[----:B------:R-:W-:Y:S01]  /*35f0*/  FADD R211, R103, R211 ;  /* 0x000000d367d37221 */ /* 0x000fe20000000000 */
[----:B------:R-:W-:-:S01]  /*3600*/  FADD R210, R104, R210 ;  /* 0x000000d268d27221 */ /* 0x000fc20000000000 */
[----:B------:R-:W-:Y:S01]  /*3610*/  STL [R1+0xc0], R214 ;  /* 0x0000c0d601007387 */ /* 0x000fe20000100800 */
        /* <DEDUP_REMOVED lines=11> */
[----:B------:R1:W-:Y:S01]  /*36d0*/  STL [R1+0xcc], R211 ;  /* 0x0000ccd301007387 */ /* 0x0003e20000100800 */
[----:B------:R-:W-:-:S01]  /*36e0*/  FADD R200, R114, R200 ;  /* 0x000000c872c87221 */ /* 0x000fc20000000000 */
[----:B------:R-:W-:Y:S01]  /*36f0*/  FADD R199, R115, R199 ;  /* 0x000000c773c77221 */ /* 0x000fe20000000000 */
        /* <DEDUP_REMOVED lines=69> */
[----:B-----5:R-:W-:Y:S01]  /*3b50*/  FADD R0, R57, R0 ;  /* 0x0000000039007221 */ /* 0x020fe20000000000 */
[----:B--2---:R-:W-:-:S01]  /*3b60*/  FADD R227, R70, R227 ;  /* 0x000000e346e37221 */ /* 0x004fc20000000000 */
[----:B---3--:R-:W-:Y:S01]  /*3b70*/  FADD R226, R69, R226 ;  /* 0x000000e245e27221 */ /* 0x008fe20000000000 */
[----:B----4-:R-:W-:-:S01]  /*3b80*/  FADD R225, R68, R225 ;  /* 0x000000e144e17221 */ /* 0x010fc20000000000 */
        /* <DEDUP_REMOVED lines=9> */
[----:B------:R-:W-:-:S05]  /*3c20*/  FADD R215, R58, R215 ;  /* 0x000000d73ad77221 */ /* 0x000fca0000000000 */
[----:B------:R2:W-:Y:S04]  /*3c30*/  STL [R1], R215 ;  /* 0x000000d701007387 */ /* 0x0005e80000100800 */
[----:B------:R3:W-:Y:S04]  /*3c40*/  STL [R1+0x4], R216 ;  /* 0x000004d801007387 */ /* 0x0007e80000100800 */
        /* <DEDUP_REMOVED lines=8> */
[----:B-1----:R-:W4:Y:S04]  /*3cd0*/  LDL.LU R211, [R1+0x34] ;  /* 0x0000340001d37983 */ /* 0x002f280000300800 */
[----:B------:R1:W-:Y:S04]  /*3ce0*/  STL [R1+0x28], R225 ;  /* 0x000028e101007387 */ /* 0x0003e80000100800 */
[----:B------:R-:W4:Y:S04]  /*3cf0*/  LDL.LU R212, [R1+0x38] ;  /* 0x0000380001d47983 */ /* 0x000f280000300800 */
[----:B------:R1:W-:Y:S04]  /*3d00*/  STL [R1+0x2c], R226 ;  /* 0x00002ce201007387 */ /* 0x0003e80000100800 */
[----:B------:R-:W4:Y:S04]  /*3d10*/  LDL.LU R213, [R1+0x3c] ;  /* 0x00003c0001d57983 */ /* 0x000f280000300800 */
[----:B------:R1:W-:Y:S04]  /*3d20*/  STL [R1+0x30], R227 ;  /* 0x000030e301007387 */ /* 0x0003e80000100800 */
[----:B------:R-:W4:Y:S04]  /*3d30*/  LDL.LU R214, [R1+0x40] ;  /* 0x0000400001d67983 */ /* 0x000f280000300800 */
[----:B--2---:R-:W2:Y:S04]  /*3d40*/  LDL.LU R215, [R1+0x44] ;  /* 0x0000440001d77983 */ /* 0x004ea80000300800 */
[----:B---3--:R-:W3:Y:S04]  /*3d50*/  LDL.LU R216, [R1+0x48] ;  /* 0x0000480001d87983 */ /* 0x008ee80000300800 */
[----:B----4-:R-:W4:Y:S04]  /*3d60*/  LDL.LU R217, [R1+0x4c] ;  /* 0x00004c0001d97983 */ /* 0x010f280000300800 */
[----:B0-----:R-:W4:Y:S04]  /*3d70*/  LDL.LU R218, [R1+0x50] ;  /* 0x0000500001da7983 */ /* 0x001f280000300800 */
[----:B------:R-:W4:Y:S04]  /*3d80*/  LDL.LU R219, [R1+0x54] ;  /* 0x0000540001db7983 */ /* 0x000f280000300800 */
[----:B------:R-:W4:Y:S04]  /*3d90*/  LDL.LU R220, [R1+0x58] ;  /* 0x0000580001dc7983 */ /* 0x000f280000300800 */
[----:B------:R-:W4:Y:S04]  /*3da0*/  LDL.LU R221, [R1+0x5c] ;  /* 0x00005c0001dd7983 */ /* 0x000f280000300800 */
[----:B------:R-:W4:Y:S04]  /*3db0*/  LDL.LU R222, [R1+0x60] ;  /* 0x0000600001de7983 */ /* 0x000f280000300800 */
[----:B------:R-:W4:Y:S04]  /*3dc0*/  LDL.LU R223, [R1+0x64] ;  /* 0x0000640001df7983 */ /* 0x000f280000300800 */
[----:B------:R-:W4:Y:S04]  /*3dd0*/  LDL.LU R224, [R1+0x68] ;  /* 0x0000680001e07983 */ /* 0x000f280000300800 */
[----:B-1----:R-:W4:Y:S04]  /*3de0*/  LDL.LU R225, [R1+0x6c] ;  /* 0x00006c0001e17983 */ /* 0x002f280000300800 */
[----:B------:R-:W4:Y:S04]  /*3df0*/  LDL.LU R226, [R1+0x70] ;  /* 0x0000700001e27983 */ /* 0x000f280000300800 */
[----:B------:R-:W4:Y:S01]  /*3e00*/  LDL.LU R227, [R1+0x74] ;  /* 0x0000740001e37983 */ /* 0x000f220000300800 */
[----:B------:R-:W-:-:S05]  /*3e10*/  FADD R211, R71, R211 ;  /* 0x000000d347d37221 */ /* 0x000fca0000000000 */
[----:B------:R0:W-:Y:S01]  /*3e20*/  STL [R1+0x34], R211 ;  /* 0x000034d301007387 */ /* 0x0001e20000100800 */
[----:B------:R-:W-:-:S03]  /*3e30*/  FADD R212, R72, R212 ;  /* 0x000000d448d47221 */ /* 0x000fc60000000000 */
[----:B0-----:R1:W5:Y:S01]  /*3e40*/  LDL.LU R211, [R1+0xcc] ;  /* 0x0000cc0001d37983 */ /* 0x0013620000300800 */
[----:B------:R-:W-:-:S03]  /*3e50*/  FADD R213, R73, R213 ;  /* 0x000000d549d57221 */ /* 0x000fc60000000000 */
[----:B------:R0:W-:Y:S01]  /*3e60*/  STL [R1+0x38], R212 ;  /* 0x000038d401007387 */ /* 0x0001e20000100800 */
[----:B------:R-:W-:-:S01]  /*3e70*/  FADD R214, R74, R214 ;  /* 0x000000d64ad67221 */ /* 0x000fc20000000000 */
[----:B--2---:R-:W-:Y:S02]  /*3e80*/  FADD R215, R75, R215 ;  /* 0x000000d74bd77221 */ /* 0x004fe40000000000 */
[----:B0-----:R1:W5:Y:S01]  /*3e90*/  LDL.LU R212, [R1+0xc8] ;  /* 0x0000c80001d47983 */ /* 0x0013620000300800 */
[----:B---3--:R-:W-:-:S03]  /*3ea0*/  FADD R216, R76, R216 ;  /* 0x000000d84cd87221 */ /* 0x008fc60000000000 */
[----:B------:R0:W-:Y:S01]  /*3eb0*/  STL [R1+0x3c], R213 ;  /* 0x00003cd501007387 */ /* 0x0001e20000100800 */
[----:B----4-:R-:W-:-:S03]  /*3ec0*/  FADD R217, R77, R217 ;  /* 0x000000d94dd97221 */ /* 0x010fc60000000000 */
[----:B0-----:R1:W5:Y:S01]  /*3ed0*/  LDL.LU R213, [R1+0xc4] ;  /* 0x0000c40001d57983 */ /* 0x0013620000300800 */
[----:B------:R-:W-:-:S03]  /*3ee0*/  FADD R218, R78, R218 ;  /* 0x000000da4eda7221 */ /* 0x000fc60000000000 */
[----:B------:R0:W-:Y:S01]  /*3ef0*/  STL [R1+0x40], R214 ;  /* 0x000040d601007387 */ /* 0x0001e20000100800 */
[----:B------:R-:W-:-:S01]  /*3f00*/  FADD R219, R79, R219 ;  /* 0x000000db4fdb7221 */ /* 0x000fc20000000000 */
[----:B------:R-:W-:Y:S02]  /*3f10*/  FADD R220, R80, R220 ;  /* 0x000000dc50dc7221 */ /* 0x000fe40000000000 */
[----:B0-----:R1:W5:Y:S04]  /*3f20*/  LDL.LU R214, [R1+0xc0] ;  /* 0x0000c00001d67983 */ /* 0x0013680000300800 */
[----:B------:R0:W-:Y:S01]  /*3f30*/  STL [R1+0x44], R215 ;  /* 0x000044d701007387 */ /* 0x0001e20000100800 */
[----:B------:R-:W-:-:S01]  /*3f40*/  FADD R221, R81, R221 ;  /* 0x000000dd51dd7221 */ /* 0x000fc20000000000 */
[----:B------:R-:W-:-:S02]  /*3f50*/  FADD R222, R82, R222 ;  /* 0x000000de52de7221 */ /* 0x000fc40000000000 */
[----:B0-----:R1:W5:Y:S04]  /*3f60*/  LDL.LU R215, [R1+0xbc] ;  /* 0x0000bc0001d77983 */ /* 0x0013680000300800 */
[----:B------:R0:W-:Y:S01]  /*3f70*/  STL [R1+0x48], R216 ;  /* 0x000048d801007387 */ /* 0x0001e20000100800 */
[----:B------:R-:W-:-:S03]  /*3f80*/  FADD R223, R83, R223 ;  /* 0x000000df53df7221 */ /* 0x000fc60000000000 */
        /* <DEDUP_REMOVED lines=13> */
[----:B------:R0:W-:Y:S04]  /*4060*/  STL [R1+0x5c], R221 ;  /* 0x00005cdd01007387 */ /* 0x0001e80000100800 */
        /* <DEDUP_REMOVED lines=12> */
[----:B0-----:R1:W5:Y:S01]  /*4130*/  LDL.LU R227, [R1+0x8c] ;  /* 0x00008c0001e37983 */ /* 0x0013620000300800 */
[----:B------:R-:W-:-:S05]  /*4140*/  UMOV UR6, URZ ;  /* 0x0000003f00067c82 */ /* 0x000fca0008000000 */
.L_x_29:
[----:B------:R-:W-:Y:S05]  /*4150*/  @!P2 BRA `(.L_x_30) ;  /* 0x000000000004a947 */ /* 0x000fea0003800000 */
[----:B------:R-:W-:Y:S01]  /*4160*/  BPT.TRAP 0x1 ;  /* 0x000000040000795c */ /* 0x000fe20000300000 */
.L_x_30:
[----:B-----5:R2:W-:Y:S04]  /*4170*/  STL [R1+0x8c], R0 ;  /* 0x00008c0001007387 */ /* 0x0205e80000100800 */
[----:B--2---:R-:W2:Y:S01]  /*4180*/  LDL R0, [R1+0x78] ;  /* 0x0000780001007983 */ /* 0x004ea20000100800 */
[----:B0-----:R-:W-:-:S05]  /*4190*/  IMAD.U32 R229, RZ, RZ, UR24 ;  /* 0x00000018ffe57e24 */ /* 0x001fca000f8e00ff */
[----:B------:R-:W-:-:S05]  /*41a0*/  @P0 LEA R229, R229, UR10, 0x3 ;  /* 0x0000000ae5e50c11 */ /* 0x000fca000f8e18ff */
[----:B------:R-:W-:Y:S01]  /*41b0*/  @P0 VIADD R229, R229, 0x48 ;  /* 0x00000048e5e50836 */ /* 0x000fe20000000000 */
[----:B------:R-:W-:-:S06]  /*41c0*/  UISETP.GT.U32.AND UP0, UPT, UR13, 0x1, UPT ;  /* 0x000000010d00788c */ /* 0x000fcc000bf04070 */
[----:B------:R-:W-:Y:S02]  /*41d0*/  PLOP3.LUT P1, PT, PT, PT, UP0, 0x80, 0x0 ;  /* 0x000000000000781c */ /* 0x000fe40003f2f008 */
[----:B--2---:R-:W-:Y:S02]  /*41e0*/  @P0 PRMT R229, R0, 0x654, R229 ;  /* 0x0000065400e50816 */ /* 0x004fe400000000e5 */
[----:B------:R0:W5:Y:S02]  /*41f0*/  LDL.LU R0, [R1+0x8c] ;  /* 0x00008c0001007983 */ /* 0x0001640000300800 */
[----:B------:R0:W-:Y:S07]  /*4200*/  @P0 SYNCS.ARRIVE.TRANS64.RED.A1T0 RZ, [R229+URZ], RZ ;  /* 0x000000ffe5ff09a7 */ /* 0x0001ee000810043f */
[----:B------:R-:W-:Y:S05]  /*4210*/  @P1 BRA `(.L_x_31) ;  /* 0x0000000000041947 */ /* 0x000fea0003800000 */
[----:B------:R-:W-:Y:S01]  /*4220*/  BPT.TRAP 0x1 ;  /* 0x000000040000795c */ /* 0x000fe20000300000 */
.L_x_31:
[----:B------:R-:W-:Y:S01]  /*4230*/  UIADD3 UR12, UR12, 0x1, URZ ;  /* 0x000000010c0c7890 */ /* 0x000fe2000fffe03f */
[C---:B------:R-:W-:Y:S01]  /*4240*/  ISETP.GT.AND P1, PT, R228.reuse, 0x1, PT ;  /* 0x00000001e400780c */ /* 0x040fe20003f24270 */
[----:B------:R-:W-:Y:S01]  /*4250*/  UIADD3 UR24, UR24, 0x1, URZ ;  /* 0x0000000118187890 */ /* 0x000fe2000fffe03f */
[----:B------:R-:W-:Y:S01]  /*4260*/  VIADD R228, R228, 0xffffffff ;  /* 0xffffffffe4e47836 */ /* 0x000fe20000000000 */
[----:B------:R-:W-:Y:S02]  /*4270*/  UISETP.NE.AND UP0, UPT, UR12, 0x9, UPT ;  /* 0x000000090c00788c */ /* 0x000fe4000bf05270 */
[----:B------:R-:W-:Y:S02]  /*4280*/  UISETP.NE.AND UP1, UPT, UR24, 0x9, UPT ;  /* 0x000000091800788c */ /* 0x000fe4000bf25270 */
[----:B------:R-:W-:Y:S02]  /*4290*/  USEL UR8, URZ, 0x1, UP0 ;  /* 0x000000013f087887 */ /* 0x000fe40008000000 */
[----:B------:R-:W-:-:S02]  /*42a0*/  USEL UR12, UR12, URZ, UP0 ;  /* 0x0000003f0c0c7287 */ /* 0x000fc40008000000 */
[----:B------:R-:W-:Y:S02]  /*42b0*/  USEL UR24, UR24, URZ, UP1 ;  /* 0x0000003f18187287 */ /* 0x000fe40008800000 */
[----:B------:R-:W-:Y:S01]  /*42c0*/  LOP3.LUT R227, R227, UR8, RZ, 0x3c, !PT ;  /* 0x00000008e3e37c12 */ /* 0x000fe2000f8e3cff */
[----:B------:R-:W-:Y:S01]  /*42d0*/  UMOV UR8, 0x1 ;  /* 0x0000000100087882 */ /* 0x000fe20000000000 */
[----:B------:R-:W-:Y:S08]  /*42e0*/  @P1 BRA `(.L_x_32) ;  /* 0xffffffec00581947 */ /* 0x000ff0000383ffff */
.L_x_24:
[----:B------:R-:W-:-:S04]  /*42f0*/  UISETP.NE.AND UP0, UPT, UR6, URZ, UPT ;  /* 0x0000003f0600728c */ /* 0x000fc8000bf05270 */
[----:B------:R-:W-:-:S06]  /*4300*/  USEL UR6, URZ, 0x1, !UP0 ;  /* 0x000000013f067887 */ /* 0x000fcc000c000000 */
[----:B------:R-:W-:-:S13]  /*4310*/  ISETP.NE.AND P1, PT, RZ, UR6, PT ;  /* 0x00000006ff007c0c */ /* 0x000fda000bf25270 */
[----:B------:R-:W-:Y:S05]  /*4320*/  @!P1 BRA `(.L_x_33) ;  /* 0x0000000c00dc9947 */ /* 0x000fea0003800000 */
[----:B------:R-:W2:Y:S04]  /*4330*/  LDL.LU R227, [R1+0x74] ;  /* 0x0000740001e37983 */ /* 0x000ea80000300800 */
[----:B--2---:R2:W-:Y:S04]  /*4340*/  STL [R1+0x8c], R227 ;  /* 0x00008ce301007387 */ /* 0x0045e80000100800 */
[----:B--2---:R-:W2:Y:S04]  /*4350*/  LDL.LU R227, [R1+0x70] ;  /* 0x0000700001e37983 */ /* 0x004ea80000300800 */
        /* <DEDUP_REMOVED lines=55> */
[----:B--2---:R-:W2:Y:S01]  /*46d0*/  LDL.LU R227, [R1] ;  /* 0x0000000001e37983 */ /* 0x004ea20000300800 */
[----:B------:R-:W-:-:S02]  /*46e0*/  WARPGROUP.DEPBAR.LE gsb0, 0x0 ;  /* 0x00008000000079c5 */ /* 0x000fc40000010000 */
[----:B------:R-:W-:Y:S01]  /*46f0*/  FADD R226, R88, R226 ;  /* 0x000000e258e27221 */ /* 0x000fe20000000000 */
        /* <DEDUP_REMOVED lines=96> */
[----:B-----5:R-:W-:Y:S01]  /*4d00*/  FADD R0, R57, R0 ;  /* 0x0000000039007221 */ /* 0x020fe20000000000 */
[----:B--2---:R-:W-:-:S05]  /*4d10*/  FADD R227, R58, R227 ;  /* 0x000000e33ae37221 */ /* 0x004fca0000000000 */
[----:B------:R2:W-:Y:S04]  /*4d20*/  STL [R1], R227 ;  /* 0x000000e301007387 */ /* 0x0005e80000100800 */
[----:B--2---:R-:W2:Y:S02]  /*4d30*/  LDL.LU R227, [R1+0xfc] ;  /* 0x0000fc0001e37983 */ /* 0x004ea40000300800 */
[----:B--2---:R-:W-:-:S05]  /*4d40*/  FADD R227, R59, R227 ;  /* 0x000000e33be37221 */ /* 0x004fca0000000000 */
[----:B------:R2:W-:Y:S04]  /*4d50*/  STL [R1+0x4], R227 ;  /* 0x000004e301007387 */ /* 0x0005e80000100800 */
        /* <DEDUP_REMOVED lines=83> */
[----:B------:R2:W-:Y:S02]  /*5290*/  STL [R1+0x74], R227 ;  /* 0x000074e301007387 */ /* 0x0005e40000100800 */
.L_x_33:
[----:B------:R-:W-:Y:S02]  /*52a0*/  WARPGROUP.DEPBAR.LE gsb0, 0x0 ;  /* 0x00008000000079c5 */ /* 0x000fe40000010000 */
[----:B------:R-:W3:Y:S02]  /*52b0*/  LDC R24, c[0x0][0x28c] ;  /* 0x0000a300ff187b82 */ /* 0x000ee40000000800 */
[----:B---3--:R-:W-:-:S13]  /*52c0*/  ISETP.GE.AND P1, PT, R24, 0x1, PT ;  /* 0x000000011800780c */ /* 0x008fda0003f26270 */
[----:B------:R-:W-:Y:S05]  /*52d0*/  @!P1 BRA `(.L_x_34) ;  /* 0x00000000005c9947 */ /* 0x000fea0003800000 */
[----:B------:R-:W-:-:S06]  /*52e0*/  UISETP.NE.AND UP0, UPT, UR23, 0x3, UPT ;  /* 0x000000031700788c */ /* 0x000fcc000bf05270 */
[----:B------:R-:W-:-:S13]  /*52f0*/  PLOP3.LUT P1, PT, PT, PT, UP0, 0x80, 0x0 ;  /* 0x000000000000781c */ /* 0x000fda0003f2f008 */
[----:B------:R-:W-:Y:S05]  /*5300*/  @!P1 BRA `(.L_x_35) ;  /* 0x0000000000049947 */ /* 0x000fea0003800000 */
[----:B------:R-:W-:Y:S01]  /*5310*/  BPT.TRAP 0x1 ;  /* 0x000000040000795c */ /* 0x000fe20000300000 */
.L_x_35:
[----:B------:R-:W-:Y:S04]  /*5320*/  BSSY B0, `(.L_x_36) ;  /* 0x000000e000007945 */ /* 0x000fe80003800000 */
[----:B------:R-:W-:Y:S05]  /*5330*/  @!P0 BRA `(.L_x_37) ;  /* 0x0000000000308947 */ /* 0x000fea0003800000 */
[----:B--2---:R-:W2:Y:S01]  /*5340*/  LDL R227, [R1+0x78] ;  /* 0x0000780001e37983 */ /* 0x004ea20000100800 */
[----:B------:R-:W-:-:S04]  /*5350*/  UISETP.LT.AND UP0, UPT, UR9, 0x1, UPT ;  /* 0x000000010900788c */ /* 0x000fc8000bf01270 */
[----:B------:R-:W-:-:S04]  /*5360*/  USEL UR8, UR9, 0x1, UP0 ;  /* 0x0000000109087887 */ /* 0x000fc80008000000 */
[----:B------:R-:W-:-:S04]  /*5370*/  UIADD3 UR8, UR5, UR9, -UR8 ;  /* 0x0000000905087290 */ /* 0x000fc8000fffe808 */
[----:B------:R-:W-:-:S04]  /*5380*/  UIMAD.WIDE.U32 UR6, UR8, 0x38e38e39, URZ ;  /* 0x38e38e39080678a5 */ /* 0x000fc8000f8e003f */
[----:B------:R-:W-:-:S04]  /*5390*/  USHF.R.U32.HI UR6, URZ, 0x1, UR7 ;  /* 0x000000013f067899 */ /* 0x000fc80008011607 */
[----:B------:R-:W-:-:S04]  /*53a0*/  UIMAD UR8, UR6, -0x9, UR8 ;  /* 0xfffffff7060878a4 */ /* 0x000fc8000f8e0208 */
[----:B------:R-:W-:-:S04]  /*53b0*/  ULEA UR8, UR8, UR10, 0x3 ;  /* 0x0000000a08087291 */ /* 0x000fc8000f8e183f */
[----:B------:R-:W-:-:S06]  /*53c0*/  UIADD3 UR8, UR8, 0x48, URZ ;  /* 0x0000004808087890 */ /* 0x000fcc000fffe03f */
[----:B------:R-:W-:-:S05]  /*53d0*/  IMAD.U32 R24, RZ, RZ, UR8 ;  /* 0x00000008ff187e24 */ /* 0x000fca000f8e00ff */
[----:B--2---:R-:W-:-:S04]  /*53e0*/  PRMT R24, R227, 0x654, R24 ;  /* 0x00000654e3187816 */ /* 0x004fc80000000018 */
[----:B------:R3:W-:Y:S03]  /*53f0*/  SYNCS.ARRIVE.TRANS64.RED.A1T0 RZ, [R24+URZ], RZ ;  /* 0x000000ff18ff79a7 */ /* 0x0007e6000810043f */
.L_x_37:
[----:B------:R-:W-:Y:S05]  /*5400*/  BSYNC B0 ;  /* 0x0000000000007941 */ /* 0x000fea0003800000 */
.L_x_36:
[----:B------:R-:W-:-:S06]  /*5410*/  UISETP.GT.U32.AND UP0, UPT, UR13, 0x1, UPT ;  /* 0x000000010d00788c */ /* 0x000fcc000bf04070 */
[----:B------:R-:W-:-:S13]  /*5420*/  PLOP3.LUT P1, PT, PT, PT, UP0, 0x80, 0x0 ;  /* 0x000000000000781c */ /* 0x000fda0003f2f008 */
[----:B------:R-:W-:Y:S05]  /*5430*/  @P1 BRA `(.L_x_34) ;  /* 0x0000000000041947 */ /* 0x000fea0003800000 */
[----:B------:R-:W-:Y:S01]  /*5440*/  BPT.TRAP 0x1 ;  /* 0x000000040000795c */ /* 0x000fe20000300000 */
.L_x_34:
[----:B------:R4:W-:Y:S01]  /*5450*/  STL [R1+0x90], R2 ;  /* 0x0000900201007387 */ /* 0x0009e20000100800 */
[----:B------:R-:W0:Y:S01]  /*5460*/  LDC R29, c[0x0][0x288] ;  /* 0x0000a200ff1d7b82 */ /* 0x000e220000000800 */
[----:B------:R-:W-:Y:S02]  /*5470*/  UIADD3 UR10, UR9, UR5, URZ ;  /* 0x00000005090a7290 */ /* 0x000fe4000fffe03f */
[----:B------:R-:W-:Y:S01]  /*5480*/  USHF.R.S32.HI UR11, URZ, 0x1f, UR22 ;  /* 0x0000001f3f0b7899 */ /* 0x000fe20008011416 */
[----:B------:R-:W-:Y:S01]  /*5490*/  ULDC.64 UR6, c[0x0][0x5d0] ;  /* 0x0001740000067ab9 */ /* 0x000fe20000000a00 */
[----:B------:R-:W-:Y:S01]  /*54a0*/  ULDC UR12, c[0x0][0x284] ;  /* 0x0000a100000c7ab9 */ /* 0x000fe20000000800 */
[----:B----4-:R-:W4:Y:S04]  /*54b0*/  LDL.LU R2, [R1+0x84] ;  /* 0x0000840001027983 */ /* 0x010f280000300800 */
[----:B-----5:R1:W-:Y:S04]  /*54c0*/  STL [R1+0x8c], R0 ;  /* 0x00008c0001007387 */ /* 0x0203e80000100800 */
[----:B--2---:R-:W2:Y:S01]  /*54d0*/  LDL.LU R227, [R1+0x88] ;  /* 0x0000880001e37983 */ /* 0x004ea20000300800 */
[----:B-1----:R-:W3:Y:S02]  /*54e0*/  S2R R0, SR_TID.X ;  /* 0x0000000000007919 */ /* 0x002ee40000002100 */
[----:B---3--:R-:W-:-:S02]  /*54f0*/  SHF.R.U32.HI R24, RZ, 0x2, R0 ;  /* 0x00000002ff187819 */ /* 0x008fc40000011600 */
[----:B------:R-:W-:Y:S02]  /*5500*/  LOP3.LUT R26, R0, 0x60, RZ, 0xc0, !PT ;  /* 0x00000060001a7812 */ /* 0x000fe400078ec0ff */
[----:B------:R-:W-:Y:S02]  /*5510*/  SHF.R.U32.HI R27, RZ, 0x7, R0 ;  /* 0x00000007ff1b7819 */ /* 0x000fe40000011600 */
[----:B------:R-:W-:Y:S02]  /*5520*/  LOP3.LUT R25, R24, 0x7, RZ, 0xc0, !PT ;  /* 0x0000000718197812 */ /* 0x000fe400078ec0ff */
[----:B------:R-:W-:Y:S02]  /*5530*/  SHF.R.U32.HI R28, RZ, 0x1, R26 ;  /* 0x00000001ff1c7819 */ /* 0x000fe4000001161a */
[----:B------:R-:W-:Y:S02]  /*5540*/  LOP3.LUT R24, R27, 0x1, RZ, 0xc0, !PT ;  /* 0x000000011b187812 */ /* 0x000fe400078ec0ff */
[----:B------:R-:W-:Y:S01]  /*5550*/  IADD3 R27, RZ, -R28, -R25 ;  /* 0x8000001cff1b7210 */ /* 0x000fe20007ffe819 */
[----:B------:R-:W-:-:S02]  /*5560*/  IMAD.SHL.U32 R32, R0, 0x2, RZ ;  /* 0x0000000200207824 */ /* 0x000fc400078e00ff */
[C---:B------:R-:W-:Y:S02]  /*5570*/  IMAD.SHL.U32 R26, R24.reuse, 0x40, RZ ;  /* 0x00000040181a7824 */ /* 0x040fe400078e00ff */
[----:B------:R-:W-:Y:S01]  /*5580*/  IMAD R42, R24, -0x40, R27 ;  /* 0xffffffc0182a7824 */ /* 0x000fe200078e021b */
[----:B------:R-:W-:Y:S01]  /*5590*/  LOP3.LUT R24, R0, 0x3, RZ, 0xc0, !PT ;  /* 0x0000000300187812 */ /* 0x000fe200078ec0ff */
[----:B----4-:R-:W-:Y:S02]  /*55a0*/  IMAD.SHL.U32 R41, R2, 0x80, RZ ;  /* 0x0000008002297824 */ /* 0x010fe400078e00ff */
[----:B------:R1:W5:Y:S04]  /*55b0*/  LDL.LU R2, [R1+0x90] ;  /* 0x0000900001027983 */ /* 0x0003680000300800 */
[----:B------:R1:W5:Y:S01]  /*55c0*/  LDL.LU R0, [R1+0x8c] ;  /* 0x00008c0001007983 */ /* 0x0003620000300800 */
[----:B------:R-:W-:Y:S01]  /*55d0*/  LOP3.LUT R43, R26, 0x40, R25, 0xe2, !PT ;  /* 0x000000401a2b7812 */ /* 0x000fe200078ee219 */
[----:B--2---:R-:W-:Y:S01]  /*55e0*/  IMAD.SHL.U32 R25, R227, 0x100, RZ ;  /* 0x00000100e3197824 */ /* 0x004fe200078e00ff */
[----:B------:R-:W-:Y:S01]  /*55f0*/  UISETP.GT.U32.AND UP0, UPT, UR10, 0x8, UPT ;  /* 0x000000080a00788c */ /* 0x000fe2000bf04070 */
[C---:B0-----:R-:W-:Y:S01]  /*5600*/  ISETP.GE.AND P1, PT, R41.reuse, R29, PT ;  /* 0x0000001d2900720c */ /* 0x041fe20003f26270 */
[----:B------:R-:W-:Y:S01]  /*5610*/  UIMAD UR5, UR11, UR6, URZ ;  /* 0x000000060b0572a4 */ /* 0x000fe2000f8e023f */
[----:B------:R-:W-:Y:S01]  /*5620*/  LOP3.LUT R32, R41, 0x6, R32, 0xf8, !PT ;  /* 0x0000000629207812 */ /* 0x000fe200078ef820 */
[----:B------:R-:W-:Y:S01]  /*5630*/  UISETP.LT.U32.AND UP0, UPT, UR9, 0x9, UP0 ;  /* 0x000000090900788c */ /* 0x000fe20008701070 */
[----:B------:R-:W-:Y:S01]  /*5640*/  ISETP.GE.OR P1, PT, R25, UR12, P1 ;  /* 0x0000000c19007c0c */ /* 0x000fe20008f26670 */
[----:B------:R-:W-:Y:S01]  /*5650*/  UISETP.GE.U32.AND UP1, UPT, UR9, 0x9, UPT ;  /* 0x000000090900788c */ /* 0x000fe2000bf26070 */
[----:B------:R-:W-:Y:S01]  /*5660*/  IMAD.U32 R27, RZ, RZ, UR6 ;  /* 0x00000006ff1b7e24 */ /* 0x000fe2000f8e00ff */
[----:B------:R-:W-:Y:S01]  /*5670*/  UIMAD UR8, UR22, UR7, UR5 ;  /* 0x00000007160872a4 */ /* 0x000fe2000f8e0205 */
[----:B------:R-:W-:Y:S01]  /*5680*/  SHF.R.S32.HI R33, RZ, 0x1f, R32 ;  /* 0x0000001fff217819 */ /* 0x000fe20000011420 */
[----:B------:R-:W-:-:S02]  /*5690*/  UIMAD.WIDE.U32 UR6, UR10, 0x38e38e39, URZ ;  /* 0x38e38e390a0678a5 */ /* 0x000fc4000f8e003f */
[----:B------:R-:W-:Y:S02]  /*56a0*/  USEL UR5, URZ, 0x1, !UP0 ;  /* 0x000000013f057887 */ /* 0x000fe4000c000000 */
[----:B------:R-:W-:Y:S01]  /*56b0*/  USHF.R.U32.HI UR6, URZ, 0x1, UR7 ;  /* 0x000000013f067899 */ /* 0x000fe20008011607 */
[----:B------:R-:W-:Y:S01]  /*56c0*/  IMAD.WIDE.U32 R26, R27, UR22, R32 ;  /* 0x000000161b1a7c25 */ /* 0x000fe2000f8e0020 */
[----:B------:R-:W-:Y:S01]  /*56d0*/  ULOP3.LUT UR4, UR4, UR5, URZ, 0x3c, !UPT ;  /* 0x0000000504047292 */ /* 0x000fe2000f8e3c3f */
[----:B------:R-:W-:Y:S02]  /*56e0*/  IADD3 R42, -R25, UR12, R42 ;  /* 0x0000000c192a7c10 */ /* 0x000fe4000fffe12a */
[----:B------:R-:W-:Y:S01]  /*56f0*/  IMAD.WIDE R38, R227, 0x100, RZ ;  /* 0x00000100e3267825 */ /* 0x000fe200078e02ff */
[----:B------:R-:W-:Y:S02]  /*5700*/  UIMAD UR5, UR6, -0x9, UR10 ;  /* 0xfffffff7060578a4 */ /* 0x000fe4000f8e020a */
[----:B------:R-:W-:Y:S01]  /*5710*/  @UP1 ULOP3.LUT UR4, UR4, 0x1, UR6, 0x78, !UPT ;  /* 0x0000000104041892 */ /* 0x000fe2000f8e7806 */
[----:B------:R-:W-:-:S02]  /*5720*/  IMAD R24, R24, -0x2, R29 ;  /* 0xfffffffe18187824 */ /* 0x000fc400078e021d */
[----:B------:R-:W-:Y:S01]  /*5730*/  VIADD R27, R27, UR8 ;  /* 0x000000081b1b7c36 */ /* 0x000fe20008000000 */
[----:B------:R-:W-:Y:S01]  /*5740*/  LOP3.LUT R43, R38, R43, R28, 0xfe, !PT ;  /* 0x0000002b262b7212 */ /* 0x000fe200078efe1c */
[----:B------:R-:W-:Y:S02]  /*5750*/  IMAD.IADD R41, R24, 0x1, -R41 ;  /* 0x0000000118297824 */ /* 0x000fe400078e0a29 */
[----:B------:R-:W-:Y:S01]  /*5760*/  IMAD.MOV.U32 R40, RZ, RZ, -0x1 ;  /* 0xffffffffff287424 */ /* 0x000fe200078e00ff */
[----:B-1----:R-:W-:Y:S06]  /*5770*/  @P1 BRA `(.L_x_38) ;  /* 0x0000008c00fc1947 */ /* 0x002fec0003800000 */
[----:B------:R-:W0:Y:S01]  /*5780*/  LDC.64 R28, c[0x0][0x5c8] ;  /* 0x00017200ff1c7b82 */ /* 0x000e220000000a00 */
[----:B------:R-:W-:Y:S01]  /*5790*/  ULDC.64 UR6, c[0x0][0x5c0] ;  /* 0x0001700000067ab9 */ /* 0x000fe20000000a00 */
[----:B------:R-:W-:Y:S01]  /*57a0*/  BSSY B0, `(.L_x_38) ;  /* 0x00008fc000007945 */ /* 0x000fe20003800000 */
[-C--:B0-----:R-:W-:Y:S01]  /*57b0*/  IMAD R24, R39, R28.reuse, RZ ;  /* 0x0000001c27187224 */ /* 0x081fe200078e02ff */
[----:B------:R-:W-:Y:S01]  /*57c0*/  SHF.L.U64.HI R34, R28, 0x3, R29 ;  /* 0x000000031c227819 */ /* 0x000fe2000001021d */
[----:B------:R-:W-:-:S04]  /*57d0*/  IMAD.WIDE.U32 R26, R43, R28, R26 ;  /* 0x0000001c2b1a7225 */ /* 0x000fc800078e001a */
[----:B------:R-:W-:Y:S01]  /*57e0*/  IMAD R25, R43, R29, R24 ;  /* 0x0000001d2b197224 */ /* 0x000fe200078e0218 */
[C---:B------:R-:W-:Y:S01]  /*57f0*/  LEA R30, P2, R28.reuse, R26, 0x7 ;  /* 0x0000001a1c1e7211 */ /* 0x040fe200078438ff */
[----:B------:R-:W-:Y:S01]  /*5800*/  IMAD.SHL.U32 R31, R28, 0x8, RZ ;  /* 0x000000081c1f7824 */ /* 0x000fe200078e00ff */
[----:B------:R-:W-:Y:S01]  /*5810*/  IADD3 R24, P1, R26, UR6, RZ ;  /* 0x000000061a187c10 */ /* 0x000fe2000ff3e0ff */
[----:B------:R-:W-:-:S03]  /*5820*/  IMAD.IADD R27, R27, 0x1, R25 ;  /* 0x000000011b1b7824 */ /* 0x000fc600078e0219 */
[----:B------:R-:W-:Y:S02]  /*5830*/  IADD3 R26, P5, P6, R26, UR6, R31 ;  /* 0x000000061a1a7c10 */ /* 0x000fe4000febe01f */
[----:B------:R-:W-:Y:S02]  /*5840*/  LEA.HI.X R29, R28, R27, R29, 0x7, P2 ;  /* 0x0000001b1c1d7211 */ /* 0x000fe400010f3c1d */
[C---:B------:R-:W-:Y:S02]  /*5850*/  IADD3.X R25, R27.reuse, UR7, RZ, P1, !PT ;  /* 0x000000071b197c10 */ /* 0x040fe40008ffe4ff */
[----:B------:R-:W-:Y:S02]  /*5860*/  IADD3.X R27, R27, UR7, R34, P5, P6 ;  /* 0x000000071b1b7c10 */ /* 0x000fe4000afec422 */
[----:B------:R-:W-:Y:S02]  /*5870*/  FSETP.NEU.AND P5, PT, RZ, UR21, PT ;  /* 0x00000015ff007c0b */ /* 0x000fe4000bfad000 */
[----:B------:R-:W-:-:S02]  /*5880*/  IADD3 R28, P1, P2, R30, UR6, R31 ;  /* 0x000000061e1c7c10 */ /* 0x000fc4000fa3e01f */
[----:B------:R-:W-:-:S04]  /*5890*/  IADD3 R30, P3, R30, UR6, RZ ;  /* 0x000000061e1e7c10 */ /* 0x000fc8000ff7e0ff */
[C---:B------:R-:W-:Y:S02]  /*58a0*/  IADD3.X R31, R29.reuse, UR7, RZ, P3, !PT ;  /* 0x000000071d1f7c10 */ /* 0x040fe40009ffe4ff */
[----:B------:R-:W-:-:S03]  /*58b0*/  IADD3.X R29, R29, UR7, R34, P1, P2 ;  /* 0x000000071d1d7c10 */ /* 0x000fc60008fe4422 */
[----:B------:R-:W-:Y:S05]  /*58c0*/  @!P5 BRA `(.L_x_39) ;  /* 0x0000006c001cd947 */ /* 0x000fea0003800000 */
[----:B------:R-:W-:Y:S01]  /*58d0*/  ULDC.64 UR16, c[0x0][0x5b8] ;  /* 0x00016e0000107ab9 */ /* 0x000fe20000000a00 */
[----:B------:R-:W-:Y:S01]  /*58e0*/  ISETP.GE.AND P1, PT, R42, 0x1, PT ;  /* 0x000000012a00780c */ /* 0x000fe20003f26270 */
[----:B------:R-:W-:Y:S02]  /*58f0*/  UIMAD UR6, UR11, UR16, URZ ;  /* 0x000000100b0672a4 */ /* 0x000fe4000f8e023f */
[----:B------:R-:W-:Y:S01]  /*5900*/  IMAD.U32 R35, RZ, RZ, UR16 ;  /* 0x00000010ff237e24 */ /* 0x000fe2000f8e00ff */
[----:B------:R-:W-:Y:S01]  /*5910*/  BSSY B1, `(.L_x_40) ;  /* 0x0000010000017945 */ /* 0x000fe20003800000 */
[----:B------:R-:W-:Y:S01]  /*5920*/  ISETP.LT.OR P5, PT, R41, 0x1, !P1 ;  /* 0x000000012900780c */ /* 0x000fe20004fa1670 */
[----:B------:R-:W-:Y:S02]  /*5930*/  UIMAD UR6, UR22, UR17, UR6 ;  /* 0x00000011160672a4 */ /* 0x000fe4000f8e0206 */
[----:B------:R-:W-:Y:S01]  /*5940*/  IMAD.WIDE.U32 R32, R35, UR22, R32 ;  /* 0x0000001623207c25 */ /* 0x000fe2000f8e0020 */
[----:B------:R-:W-:-:S03]  /*5950*/  ULDC.64 UR10, c[0x0][0x5a8] ;  /* 0x00016a00000a7ab9 */ /* 0x000fc60000000a00 */
[----:B------:R-:W-:Y:S02]  /*5960*/  IMAD.MOV.U32 R36, RZ, RZ, R32 ;  /* 0x000000ffff247224 */ /* 0x000fe400078e0020 */
[----:B------:R-:W-:Y:S01]  /*5970*/  VIADD R37, R33, UR6 ;  /* 0x0000000621257c36 */ /* 0x000fe20008000000 */
[----:B------:R-:W-:Y:S02]  /*5980*/  ULDC.64 UR6, c[0x0][0x5b0] ;  /* 0x00016c0000067ab9 */ /* 0x000fe40000000a00 */
[----:B------:R-:W-:Y:S02]  /*5990*/  IMAD R34, R39, UR6, RZ ;  /* 0x0000000627227c24 */ /* 0x000fe4000f8e02ff */
[----:B------:R-:W-:-:S04]  /*59a0*/  IMAD.WIDE.U32 R32, R43, UR6, R36 ;  /* 0x000000062b207c25 */ /* 0x000fc8000f8e0024 */
[--C-:B------:R-:W-:Y:S01]  /*59b0*/  IMAD R35, R43, UR7, R34.reuse ;  /* 0x000000072b237c24 */ /* 0x100fe2000f8e0222 */
[----:B------:R-:W-:Y:S02]  /*59c0*/  IADD3 R32, P2, R32, UR10, RZ ;  /* 0x0000000a20207c10 */ /* 0x000fe4000ff5e0ff */
[----:B------:R-:W-:Y:S02]  /*59d0*/  PRMT R34, RZ, 0x7610, R34 ;  /* 0x00007610ff227816 */ /* 0x000fe40000000022 */
[----:B------:R-:W-:Y:S01]  /*59e0*/  IADD3.X R33, R33, UR11, R35, P2, !PT ;  /* 0x0000000b21217c10 */ /* 0x000fe200097fe423 */
[----:B------:R-:W-:Y:S08]  /*59f0*/  @P5 BRA `(.L_x_41) ;  /* 0x0000000000045947 */ /* 0x000ff00003800000 */
[----:B------:R0:W5:Y:S02]  /*5a00*/  LDG.E.U8 R34, desc[UR14][R32.64] ;  /* 0x0000000e20227981 */ /* 0x000164000c1e1100 */
.L_x_41:
[----:B------:R-:W-:Y:S05]  /*5a10*/  BSYNC B1 ;  /* 0x0000000000017941 */ /* 0x000fea0003800000 */
.L_x_40:
[----:B-----5:R-:W-:Y:S01]  /*5a20*/  LOP3.LUT R34, R34, 0xff, RZ, 0xc0, !PT ;  /* 0x000000ff22227812 */ /* 0x020fe200078ec0ff */
[----:B------:R-:W-:Y:S01]  /*5a30*/  BSSY B1, `(.L_x_42) ;  /* 0x000000b000017945 */ /* 0x000fe20003800000 */
[----:B------:R-:W-:Y:S02]  /*5a40*/  ISETP.LT.OR P3, PT, R41, 0x2, !P1 ;  /* 0x000000022900780c */ /* 0x000fe40004f61670 */
[----:B------:R-:W-:-:S05]  /*5a50*/  F2FP.F16.E4M3.UNPACK_B R34, R34 ;  /* 0x00000022ff22723e */ /* 0x000fca00020006ff */
[----:B------:R-:W-:-:S05]  /*5a60*/  HADD2.F32 R34, -RZ, R34.H0_H0 ;  /* 0x20000022ff227230 */ /* 0x000fca0000004100 */
[----:B------:R-:W-:Y:S01]  /*5a70*/  FMUL R35, R34, UR21 ;  /* 0x0000001522237c20 */ /* 0x000fe20008400000 */
[----:B------:R-:W-:-:S03]  /*5a80*/  PRMT R34, RZ, 0x7610, R34 ;  /* 0x00007610ff227816 */ /* 0x000fc60000000022 */
[----:B------:R-:W-:-:S05]  /*5a90*/  FFMA R35, R226, UR20, R35 ;  /* 0x00000014e2237c23 */ /* 0x000fca0008000023 */
[----:B------:R-:W-:-:S05]  /*5aa0*/  F2FP.SATFINITE.E4M3.F32.PACK_AB_MERGE_C R35, RZ, R35, RZ ;  /* 0x00000023ff23723e */ /* 0x000fca00048070ff */
[----:B------:R1:W-:Y:S01]  /*5ab0*/  @!P5 STG.E.U8 desc[UR14][R24.64], R35 ;  /* 0x000000231800d986 */ /* 0x0003e2000c10110e */
[----:B------:R-:W-:Y:S05]  /*5ac0*/  @P3 BRA `(.L_x_43) ;  /* 0x0000000000043947 */ /* 0x000fea0003800000 */
[----:B------:R2:W5:Y:S02]  /*5ad0*/  LDG.E.U8 R34, desc[UR14][R32.64+0x1] ;  /* 0x0000010e20227981 */ /* 0x000564000c1e1100 */
.L_x_43:
[----:B------:R-:W-:Y:S05]  /*5ae0*/  BSYNC B1 ;  /* 0x0000000000017941 */ /* 0x000fea0003800000 */
.L_x_42:
[----:B-----5:R-:W-:Y:S01]  /*5af0*/  LOP3.LUT R34, R34, 0xff, RZ, 0xc0, !PT ;  /* 0x000000ff22227812 */ /* 0x020fe200078ec0ff */
[----:B------:R-:W-:Y:S01]  /*5b00*/  BSSY B1, `(.L_x_44) ;  /* 0x0000013000017945 */ /* 0x000fe20003800000 */
[----:B------:R-:W-:Y:S02]  /*5b10*/  IADD3 R45, P2, R43, 0x8, RZ ;  /* 0x000000082b2d7810 */ /* 0x000fe40007f5e0ff */
[----:B------:R-:W-:-:S03]  /*5b20*/  F2FP.F16.E4M3.UNPACK_B R34, R34 ;  /* 0x00000022ff22723e */ /* 0x000fc600020006ff */
[----:B-1----:R-:W-:Y:S01]  /*5b30*/  IMAD.X R35, RZ, RZ, R39, P2 ;  /* 0x000000ffff237224 */ /* 0x002fe200010e0627 */
[----:B------:R-:W-:Y:S01]  /*5b40*/  ISETP.GE.AND P2, PT, R42, 0x9, PT ;  /* 0x000000092a00780c */ /* 0x000fe20003f46270 */
[----:B------:R-:W-:Y:S02]  /*5b50*/  HADD2.F32 R34, -RZ, R34.H0_H0 ;  /* 0x20000022ff227230 */ /* 0x000fe40000004100 */
[----:B------:R-:W-:Y:S01]  /*5b60*/  IMAD R46, R35, UR6, RZ ;  /* 0x00000006232e7c24 */ /* 0x000fe2000f8e02ff */
[----:B------:R-:W-:Y:S02]  /*5b70*/  ISETP.LT.OR P5, PT, R41, 0x1, !P2 ;  /* 0x000000012900780c */ /* 0x000fe400057a1670 */
[----:B------:R-:W-:Y:S01]  /*5b80*/  FMUL R44, R34, UR21 ;  /* 0x00000015222c7c20 */ /* 0x000fe20008400000 */
[----:B------:R-:W-:-:S04]  /*5b90*/  IMAD.WIDE.U32 R34, R45, UR6, R36 ;  /* 0x000000062d227c25 */ /* 0x000fc8000f8e0024 */
[----:B------:R-:W-:Y:S01]  /*5ba0*/  FFMA R44, R225, UR20, R44 ;  /* 0x00000014e12c7c23 */ /* 0x000fe2000800002c */
[----:B------:R-:W-:Y:S01]  /*5bb0*/  IMAD R45, R45, UR7, R46 ;  /* 0x000000072d2d7c24 */ /* 0x000fe2000f8e022e */
[----:B------:R-:W-:-:S03]  /*5bc0*/  IADD3 R34, P6, R34, UR10, RZ ;  /* 0x0000000a22227c10 */ /* 0x000fc6000ffde0ff */
[----:B------:R-:W-:Y:S02]  /*5bd0*/  F2FP.SATFINITE.E4M3.F32.PACK_AB_MERGE_C R47, RZ, R44, RZ ;  /* 0x0000002cff2f723e */ /* 0x000fe400048070ff */
[----:B------:R-:W-:Y:S02]  /*5be0*/  IADD3.X R35, R35, UR11, R45, P6, !PT ;  /* 0x0000000b23237c10 */ /* 0x000fe4000b7fe42d */
[----:B------:R-:W-:Y:S01]  /*5bf0*/  PRMT R44, RZ, 0x7610, R44 ;  /* 0x00007610ff2c7816 */ /* 0x000fe2000000002c */
[----:B------:R1:W-:Y:S01]  /*5c00*/  @!P3 STG.E.U8 desc[UR14][R24.64+0x1], R47 ;  /* 0x0000012f1800b986 */ /* 0x0003e2000c10110e */
[----:B------:R-:W-:Y:S05]  /*5c10*/  @P5 BRA `(.L_x_45) ;  /* 0x0000000000045947 */ /* 0x000fea0003800000 */
[----:B------:R3:W5:Y:S02]  /*5c20*/  LDG.E.U8 R44, desc[UR14][R34.64] ;  /* 0x0000000e222c7981 */ /* 0x000764000c1e1100 */
.L_x_45:
[----:B------:R-:W-:Y:S05]  /*5c30*/  BSYNC B1 ;  /* 0x0000000000017941 */ /* 0x000fea0003800000 */
.L_x_44:
        /* <DEDUP_REMOVED lines=12> */
.L_x_47:
[----:B------:R-:W-:Y:S05]  /*5d00*/  BSYNC B1 ;  /* 0x0000000000017941 */ /* 0x000fea0003800000 */
.L_x_46:
[----:B-----5:R-:W-:Y:S01]  /*5d10*/  LOP3.LUT R44, R44, 0xff, RZ, 0xc0, !PT ;  /* 0x000000ff2c2c7812 */ /* 0x020fe200078ec0ff */
[----:B------:R-:W-:Y:S01]  /*5d20*/  BSSY B1, `(.L_x_48) ;  /* 0x000000b000017945 */ /* 0x000fe20003800000 */
[----:B------:R-:W-:Y:S02]  /*5d30*/  ISETP.LT.OR P5, PT, R41, 0x9, !P1 ;  /* 0x000000092900780c */ /* 0x000fe40004fa1670 */
[----:B------:R-:W-:-:S05]  /*5d40*/  F2FP.F16.E4M3.UNPACK_B R44, R44 ;  /* 0x0000002cff2c723e */ /* 0x000fca00020006ff */
[----:B------:R-:W-:-:S05]  /*5d50*/  HADD2.F32 R44, -RZ, R44.H0_H0 ;  /* 0x2000002cff2c7230 */ /* 0x000fca0000004100 */
[----:B------:R-:W-:-:S04]  /*5d60*/  FMUL R44, R44, UR21 ;  /* 0x000000152c2c7c20 */ /* 0x000fc80008400000 */
[----:B------:R-:W-:-:S05]  /*5d70*/  FFMA R44, R223, UR20, R44 ;  /* 0x00000014df2c7c23 */ /* 0x000fca000800002c */
[----:B----4-:R-:W-:Y:S02]  /*5d80*/  F2FP.SATFINITE.E4M3.F32.PACK_AB_MERGE_C R45, RZ, R44, RZ ;  /* 0x0000002cff2d723e */ /* 0x010fe400048070ff */
[----:B------:R-:W-:-:S03]  /*5d90*/  PRMT R44, RZ, 0x7610, R44 ;  /* 0x00007610ff2c7816 */ /* 0x000fc6000000002c */
[----:B------:R4:W-:Y:S01]  /*5da0*/  @!P3 STG.E.U8 desc[UR14][R26.64+0x1], R45 ;  /* 0x0000012d1a00b986 */ /* 0x0009e2000c10110e */
[----:B------:R-:W-:Y:S05]  /*5db0*/  @P5 BRA `(.L_x_49) ;  /* 0x0000000000045947 */ /* 0x000fea0003800000 */
[----:B------:R0:W5:Y:S02]  /*5dc0*/  LDG.E.U8 R44, desc[UR14][R32.64+0x8] ;  /* 0x0000080e202c7981 */ /* 0x000164000c1e1100 */
.L_x_49:
[----:B------:R-:W-:Y:S05]  /*5dd0*/  BSYNC B1 ;  /* 0x0000000000017941 */ /* 0x000fea0003800000 */
.L_x_48:
[----:B-----5:R-:W-:Y:S01]  /*5de0*/  LOP3.LUT R44, R44, 0xff, RZ, 0xc0, !PT ;  /* 0x000000ff2c2c7812 */ /* 0x020fe200078ec0ff */
[----:B------:R-:W-:Y:S01]  /*5df0*/  BSSY B1, `(.L_x_50) ;  /* 0x000000b000017945 */ /* 0x000fe20003800000 */
[----:B------:R-:W-:Y:S02]  /*5e00*/  ISETP.LT.OR P3, PT, R41, 0xa, !P1 ;  /* 0x0000000a2900780c */ /* 0x000fe40004f61670 */
[----:B------:R-:W-:-:S05]  /*5e10*/  F2FP.F16.E4M3.UNPACK_B R44, R44 ;  /* 0x0000002cff2c723e */ /* 0x000fca00020006ff */
[----:B------:R-:W-:-:S05]  /*5e20*/  HADD2.F32 R44, -RZ, R44.H0_H0 ;  /* 0x2000002cff2c7230 */ /* 0x000fca0000004100 */
[----:B----4-:R-:W-:Y:S01]  /*5e30*/  FMUL R45, R44, UR21 ;  /* 0x000000152c2d7c20 */ /* 0x010fe20008400000 */
[----:B------:R-:W-:-:S03]  /*5e40*/  PRMT R44, RZ, 0x7610, R44 ;  /* 0x00007610ff2c7816 */ /* 0x000fc6000000002c */
[----:B------:R-:W-:-:S05]  /*5e50*/  FFMA R45, R222, UR20, R45 ;  /* 0x00000014de2d7c23 */ /* 0x000fca000800002d */
[----:B------:R-:W-:-:S05]  /*5e60*/  F2FP.SATFINITE.E4M3.F32.PACK_AB_MERGE_C R45, RZ, R45, RZ ;  /* 0x0000002dff2d723e */ /* 0x000fca00048070ff */
[----:B------:R4:W-:Y:S01]  /*5e70*/  @!P5 STG.E.U8 desc[UR14][R24.64+0x8], R45 ;  /* 0x0000082d1800d986 */ /* 0x0009e2000c10110e */
[----:B------:R-:W-:Y:S05]  /*5e80*/  @P3 BRA `(.L_x_51) ;  /* 0x0000000000043947 */ /* 0x000fea0003800000 */
[----:B------:R0:W5:Y:S02]  /*5e90*/  LDG.E.U8 R44, desc[UR14][R32.64+0x9] ;  /* 0x0000090e202c7981 */ /* 0x000164000c1e1100 */
.L_x_51:
[----:B------:R-:W-:Y:S05]  /*5ea0*/  BSYNC B1 ;  /* 0x0000000000017941 */ /* 0x000fea0003800000 */
.L_x_50:
        /* <DEDUP_REMOVED lines=12> */
.L_x_53:
[----:B------:R-:W-:Y:S05]  /*5f70*/  BSYNC B1 ;  /* 0x0000000000017941 */ /* 0x000fea0003800000 */
.L_x_52:
        /* <DEDUP_REMOVED lines=12> */
.L_x_55:
[----:B------:R-:W-:Y:S05]  /*6040*/  BSYNC B1 ;  /* 0x0000000000017941 */ /* 0x000fea0003800000 */
.L_x_54:
        /* <DEDUP_REMOVED lines=12> */
.L_x_57:
[----:B------:R-:W-:Y:S05]  /*6110*/  BSYNC B1 ;  /* 0x0000000000017941 */ /* 0x000fea0003800000 */
.L_x_56:
        /* <DEDUP_REMOVED lines=12> */
.L_x_59:
[----:B------:R-:W-:Y:S05]  /*61e0*/  BSYNC B1 ;  /* 0x0000000000017941 */ /* 0x000fea0003800000 */
.L_x_58:
        /* <DEDUP_REMOVED lines=12> */
.L_x_61:
[----:B------:R-:W-:Y:S05]  /*62b0*/  BSYNC B1 ;  /* 0x0000000000017941 */ /* 0x000fea0003800000 */
.L_x_60:
        /* <DEDUP_REMOVED lines=12> */
.L_x_63:
[----:B------:R-:W-:Y:S05]  /*6380*/  BSYNC B1 ;  /* 0x0000000000017941 */ /* 0x000fea0003800000 */
.L_x_62:
        /* <DEDUP_REMOVED lines=12> */
.L_x_65:
[----:B------:R-:W-:Y:S05]  /*6450*/  BSYNC B1 ;  /* 0x0000000000017941 */ /* 0x000fea0003800000 */
.L_x_64:
        /* <DEDUP_REMOVED lines=12> */
.L_x_67:
[----:B------:R-:W-:Y:S05]  /*6520*/  BSYNC B1 ;  /* 0x0000000000017941 */ /* 0x000fea0003800000 */
.L_x_66:
        /* <DEDUP_REMOVED lines=12> */
.L_x_69:
[----:B------:R-:W-:Y:S05]  /*65f0*/  BSYNC B1 ;  /* 0x0000000000017941 */ /* 0x000fea0003800000 */
.L_x_68:
        /* <DEDUP_REMOVED lines=12> */
.L_x_71:
[----:B------:R-:W-:Y:S05]  /*66c0*/  BSYNC B1 ;  /* 0x0000000000017941 */ /* 0x000fea0003800000 */
.L_x_70:
        /* <DEDUP_REMOVED lines=12> */
.L_x_73:
[----:B------:R-:W-:Y:S05]  /*6790*/  BSYNC B1 ;  /* 0x0000000000017941 */ /* 0x000fea0003800000 */
.L_x_72:
        /* <DEDUP_REMOVED lines=12> */
.L_x_75:
[----:B------:R-:W-:Y:S05]  /*6860*/  BSYNC B1 ;  /* 0x0000000000017941 */ /* 0x000fea0003800000 */
.L_x_74:
        /* <DEDUP_REMOVED lines=12> */
.L_x_77:
[----:B------:R-:W-:Y:S05]  /*6930*/  BSYNC B1 ;  /* 0x0000000000017941 */ /* 0x000fea0003800000 */
.L_x_76:
        /* <DEDUP_REMOVED lines=12> */
.L_x_79:
[----:B------:R-:W-:Y:S05]  /*6a00*/  BSYNC B1 ;  /* 0x0000000000017941 */ /* 0x000fea0003800000 */
.L_x_78:
        /* <DEDUP_REMOVED lines=12> */
.L_x_81:
[----:B------:R-:W-:Y:S05]  /*6ad0*/  BSYNC B1 ;  /* 0x0000000000017941 */ /* 0x000fea0003800000 */
.L_x_80:
        /* <DEDUP_REMOVED lines=12> */
.L_x_83:
[----:B------:R-:W-:Y:S05]  /*6ba0*/  BSYNC B1 ;  /* 0x0000000000017941 */ /* 0x000fea0003800000 */
.L_x_82:
        /* <DEDUP_REMOVED lines=12> */
.L_x_85:
[----:B------:R-:W-:Y:S05]  /*6c70*/  BSYNC B1 ;  /* 0x0000000000017941 */ /* 0x000fea0003800000 */
.L_x_84:
        /* <DEDUP_REMOVED lines=12> */
.L_x_87:
[----:B------:R-:W-:Y:S05]  /*6d40*/  BSYNC B1 ;  /* 0x0000000000017941 */ /* 0x000fea0003800000 */
.L_x_86:
        /* <DEDUP_REMOVED lines=12> */
.L_x_89:
[----:B------:R-:W-:Y:S05]  /*6e10*/  BSYNC B1 ;  /* 0x0000000000017941 */ /* 0x000fea0003800000 */
.L_x_88:
        /* <DEDUP_REMOVED lines=12> */
.L_x_91:
[----:B------:R-:W-:Y:S05]  /*6ee0*/  BSYNC B1 ;  /* 0x0000000000017941 */ /* 0x000fea0003800000 */
.L_x_90:
        /* <DEDUP_REMOVED lines=12> */
.L_x_93:
[----:B------:R-:W-:Y:S05]  /*6fb0*/  BSYNC B1 ;  /* 0x0000000000017941 */ /* 0x000fea0003800000 */
.L_x_92:
        /* <DEDUP_REMOVED lines=12> */
.L_x_95:
[----:B------:R-:W-:Y:S05]  /*7080*/  BSYNC B1 ;  /* 0x0000000000017941 */ /* 0x000fea0003800000 */
.L_x_94:
        /* <DEDUP_REMOVED lines=12> */
.L_x_97:
[----:B------:R-:W-:Y:S05]  /*7150*/  BSYNC B1 ;  /* 0x0000000000017941 */ /* 0x000fea0003800000 */
.L_x_96:
        /* <DEDUP_REMOVED lines=12> */
.L_x_99:
[----:B------:R-:W-:Y:S05]  /*7220*/  BSYNC B1 ;  /* 0x0000000000017941 */ /* 0x000fea0003800000 */
.L_x_98:
        /* <DEDUP_REMOVED lines=12> */
.L_x_101:
[----:B------:R-:W-:Y:S05]  /*72f0*/  BSYNC B1 ;  /* 0x0000000000017941 */ /* 0x000fea0003800000 */
.L_x_100:
        /* <DEDUP_REMOVED lines=12> */
.L_x_103:
[----:B------:R-:W-:Y:S05]  /*73c0*/  BSYNC B1 ;  /* 0x0000000000017941 */ /* 0x000fea0003800000 */
.L_x_102:
        /* <DEDUP_REMOVED lines=12> */
.L_x_105:
[----:B------:R-:W-:Y:S05]  /*7490*/  BSYNC B1 ;  /* 0x0000000000017941 */ /* 0x000fea0003800000 */
.L_x_104:
        /* <DEDUP_REMOVED lines=12> */
.L_x_107:
[----:B------:R-:W-:Y:S05]  /*7560*/  BSYNC B1 ;  /* 0x0000000000017941 */ /* 0x000fea0003800000 */
.L_x_106:
        /* <DEDUP_REMOVED lines=12> */
.L_x_109:
[----:B------:R-:W-:Y:S05]  /*7630*/  BSYNC B1 ;  /* 0x0000000000017941 */ /* 0x000fea0003800000 */
.L_x_108:
        /* <DEDUP_REMOVED lines=12> */
.L_x_111:
[----:B------:R-:W-:Y:S05]  /*7700*/  BSYNC B1 ;  /* 0x0000000000017941 */ /* 0x000fea0003800000 */
.L_x_110:
        /* <DEDUP_REMOVED lines=12> */
.L_x_113:
[----:B------:R-:W-:Y:S05]  /*77d0*/  BSYNC B1 ;  /* 0x0000000000017941 */ /* 0x000fea0003800000 */
.L_x_112:
        /* <DEDUP_REMOVED lines=12> */
.L_x_115:
[----:B------:R-:W-:Y:S05]  /*78a0*/  BSYNC B1 ;  /* 0x0000000000017941 */ /* 0x000fea0003800000 */
.L_x_114:
        /* <DEDUP_REMOVED lines=12> */
.L_x_117:
[----:B------:R-:W-:Y:S05]  /*7970*/  BSYNC B1 ;  /* 0x0000000000017941 */ /* 0x000fea0003800000 */
.L_x_116:
        /* <DEDUP_REMOVED lines=12> */
.L_x_119:
[----:B------:R-:W-:Y:S05]  /*7a40*/  BSYNC B1 ;  /* 0x0000000000017941 */ /* 0x000fea0003800000 */
.L_x_118:
        /* <DEDUP_REMOVED lines=12> */
.L_x_121:
[----:B------:R-:W-:Y:S05]  /*7b10*/  BSYNC B1 ;  /* 0x0000000000017941 */ /* 0x000fea0003800000 */
.L_x_120:
        /* <DEDUP_REMOVED lines=12> */
.L_x_123:
[----:B------:R-:W-:Y:S05]  /*7be0*/  BSYNC B1 ;  /* 0x0000000000017941 */ /* 0x000fea0003800000 */
.L_x_122:
        /* <DEDUP_REMOVED lines=12> */
.L_x_125:
[----:B------:R-:W-:Y:S05]  /*7cb0*/  BSYNC B1 ;  /* 0x0000000000017941 */ /* 0x000fea0003800000 */
.L_x_124:
        /* <DEDUP_REMOVED lines=12> */
.L_x_127:
[----:B------:R-:W-:Y:S05]  /*7d80*/  BSYNC B1 ;  /* 0x0000000000017941 */ /* 0x000fea0003800000 */
.L_x_126:
        /* <DEDUP_REMOVED lines=12> */
.L_x_129:
[----:B------:R-:W-:Y:S05]  /*7e50*/  BSYNC B1 ;  /* 0x0000000000017941 */ /* 0x000fea0003800000 */
.L_x_128:
        /* <DEDUP_REMOVED lines=12> */
.L_x_131:
[----:B------:R-:W-:Y:S05]  /*7f20*/  BSYNC B1 ;  /* 0x0000000000017941 */ /* 0x000fea0003800000 */
.L_x_130:
        /* <DEDUP_REMOVED lines=12> */
.L_x_133:
[----:B------:R-:W-:Y:S05]  /*7ff0*/  BSYNC B1 ;  /* 0x0000000000017941 */ /* 0x000fea0003800000 */
.L_x_132:
        /* <DEDUP_REMOVED lines=12> */
.L_x_135:
[----:B------:R-:W-:Y:S05]  /*80c0*/  BSYNC B1 ;  /* 0x0000000000017941 */ /* 0x000fea0003800000 */
.L_x_134:
        /* <DEDUP_REMOVED lines=12> */
.L_x_137:
[----:B------:R-:W-:Y:S05]  /*8190*/  BSYNC B1 ;  /* 0x0000000000017941 */ /* 0x000fea0003800000 */
.L_x_136:
        /* <DEDUP_REMOVED lines=12> */
.L_x_139:
[----:B------:R-:W-:Y:S05]  /*8260*/  BSYNC B1 ;  /* 0x0000000000017941 */ /* 0x000fea0003800000 */
.L_x_138:
        /* <DEDUP_REMOVED lines=12> */
.L_x_141:
[----:B------:R-:W-:Y:S05]  /*8330*/  BSYNC B1 ;  /* 0x0000000000017941 */ /* 0x000fea0003800000 */
.L_x_140:
        /* <DEDUP_REMOVED lines=12> */
.L_x_143:
[----:B------:R-:W-:Y:S05]  /*8400*/  BSYNC B1 ;  /* 0x0000000000017941 */ /* 0x000fea0003800000 */
.L_x_142:
        /* <DEDUP_REMOVED lines=12> */
.L_x_145:
[----:B------:R-:W-:Y:S05]  /*84d0*/  BSYNC B1 ;  /* 0x0000000000017941 */ /* 0x000fea0003800000 */
.L_x_144:
        /* <DEDUP_REMOVED lines=12> */
.L_x_147:
[----:B------:R-:W-:Y:S05]  /*85a0*/  BSYNC B1 ;  /* 0x0000000000017941 */ /* 0x000fea0003800000 */
.L_x_146:
        /* <DEDUP_REMOVED lines=12> */
.L_x_149:
[----:B------:R-:W-:Y:S05]  /*8670*/  BSYNC B1 ;  /* 0x0000000000017941 */ /* 0x000fea0003800000 */
.L_x_148:
        /* <DEDUP_REMOVED lines=12> */
.L_x_151:
[----:B------:R-:W-:Y:S05]  /*8740*/  BSYNC B1 ;  /* 0x0000000000017941 */ /* 0x000fea0003800000 */
.L_x_150:
        /* <DEDUP_REMOVED lines=12> */
.L_x_153:
[----:B------:R-:W-:Y:S05]  /*8810*/  BSYNC B1 ;  /* 0x0000000000017941 */ /* 0x000fea0003800000 */
.L_x_152:
        /* <DEDUP_REMOVED lines=12> */
.L_x_155:
[----:B------:R-:W-:Y:S05]  /*88e0*/  BSYNC B1 ;  /* 0x0000000000017941 */ /* 0x000fea0003800000 */
.L_x_154:
        /* <DEDUP_REMOVED lines=12> */
.L_x_157:
[----:B------:R-:W-:Y:S05]  /*89b0*/  BSYNC B1 ;  /* 0x0000000000017941 */ /* 0x000fea0003800000 */
.L_x_156:
        /* <DEDUP_REMOVED lines=12> */
.L_x_159:
[----:B------:R-:W-:Y:S05]  /*8a80*/  BSYNC B1 ;  /* 0x0000000000017941 */ /* 0x000fea0003800000 */
.L_x_158:
        /* <DEDUP_REMOVED lines=12> */
.L_x_161:
[----:B------:R-:W-:Y:S05]  /*8b50*/  BSYNC B1 ;  /* 0x0000000000017941 */ /* 0x000fea0003800000 */
.L_x_160:
        /* <DEDUP_REMOVED lines=12> */
.L_x_163:
[----:B------:R-:W-:Y:S05]  /*8c20*/  BSYNC B1 ;  /* 0x0000000000017941 */ /* 0x000fea0003800000 */
.L_x_162:
[----:B-----5:R-:W-:Y:S01]  /*8c30*/  LOP3.LUT R44, R44, 0xff, RZ, 0xc0, !PT ;  /* 0x000000ff2c2c7812 */ /* 0x020fe200078ec0ff */
[----:B------:R-:W-:Y:S01]  /*8c40*/  BSSY B1, `(.L_x_164) ;  /* 0x000000b000017945 */ /* 0x000fe20003800000 */
[----:B------:R-:W-:Y:S02]  /*8c50*/  ISETP.LT.OR P3, PT, R41, 0x79, !P2 ;  /* 0x000000792900780c */ /* 0x000fe40005761670 */
[----:B------:R-:W-:Y:S02]  /*8c60*/  F2FP.F16.E4M3.UNPACK_B R44, R44 ;  /* 0x0000002cff2c723e */ /* 0x000fe400020006ff */
[----:B0-2---:R-:W-:-:S03]  /*8c70*/  PRMT R32, RZ, 0x7610, R32 ;  /* 0x00007610ff207816 */ /* 0x005fc60000000020 */
[----:B------:R-:W-:-:S05]  /*8c80*/  HADD2.F32 R44, -RZ, R44.H0_H0 ;  /* 0x2000002cff2c7230 */ /* 0x000fca0000004100 */
[----:B------:R-:W-:-:S04]  /*8c90*/  FMUL R44, R44, UR21 ;  /* 0x000000152c2c7c20 */ /* 0x000fc80008400000 */
[----:B------:R-:W-:-:S05]  /*8ca0*/  FFMA R44, R165, UR20, R44 ;  /* 0x00000014a52c7c23 */ /* 0x000fca000800002c */
[----:B------:R-:W-:-:S05]  /*8cb0*/  F2FP.SATFINITE.E4M3.F32.PACK_AB_MERGE_C R33, RZ, R44, RZ ;  /* 0x0000002cff21723e */ /* 0x000fca00048070ff */
[----:B------:R0:W-:Y:S01]  /*8cc0*/  @!P1 STG.E.U8 desc[UR14][R24.64+0x79], R33 ;  /* 0x0000792118009986 */ /* 0x0001e2000c10110e */
[----:B------:R-:W-:Y:S05]  /*8cd0*/  @P3 BRA `(.L_x_165) ;  /* 0x0000000000043947 */ /* 0x000fea0003800000 */
[----:B------:R2:W5:Y:S02]  /*8ce0*/  LDG.E.U8 R32, desc[UR14][R34.64+0x78] ;  /* 0x0000780e22207981 */ /* 0x000564000c1e1100 */
.L_x_165:
[----:B------:R-:W-:Y:S05]  /*8cf0*/  BSYNC B1 ;  /* 0x0000000000017941 */ /* 0x000fea0003800000 */
.L_x_164:
[----:B-----5:R-:W-:Y:S01]  /*8d00*/  LOP3.LUT R32, R32, 0xff, RZ, 0xc0, !PT ;  /* 0x000000ff20207812 */ /* 0x020fe200078ec0ff */
[----:B------:R-:W-:Y:S01]  /*8d10*/  BSSY B1, `(.L_x_166) ;  /* 0x000000b000017945 */ /* 0x000fe20003800000 */
[----:B------:R-:W-:Y:S02]  /*8d20*/  ISETP.LT.OR P2, PT, R41, 0x7a, !P2 ;  /* 0x0000007a2900780c */ /* 0x000fe40005741670 */
[----:B------:R-:W-:Y:S02]  /*8d30*/  F2FP.F16.E4M3.UNPACK_B R32, R32 ;  /* 0x00000020ff20723e */ /* 0x000fe400020006ff */
[----:B01--4-:R-:W-:-:S03]  /*8d40*/  PRMT R24, RZ, 0x7610, R24 ;  /* 0x00007610ff187816 */ /* 0x013fc60000000018 */
[----:B------:R-:W-:-:S05]  /*8d50*/  HADD2.F32 R32, -RZ, R32.H0_H0 ;  /* 0x20000020ff207230 */ /* 0x000fca0000004100 */
[----:B------:R-:W-:-:S04]  /*8d60*/  FMUL R25, R32, UR21 ;  /* 0x0000001520197c20 */ /* 0x000fc80008400000 */
[----:B------:R-:W-:-:S05]  /*8d70*/  FFMA R25, R164, UR20, R25 ;  /* 0x00000014a4197c23 */ /* 0x000fca0008000019 */
[----:B------:R-:W-:-:S05]  /*8d80*/  F2FP.SATFINITE.E4M3.F32.PACK_AB_MERGE_C R25, RZ, R25, RZ ;  /* 0x00000019ff19723e */ /* 0x000fca00048070ff */
[----:B------:R0:W-:Y:S01]  /*8d90*/  @!P3 STG.E.U8 desc[UR14][R26.64+0x78], R25 ;  /* 0x000078191a00b986 */ /* 0x0001e2000c10110e */
[----:B------:R-:W-:Y:S05]  /*8da0*/  @P2 BRA `(.L_x_167) ;  /* 0x0000000000042947 */ /* 0x000fea0003800000 */
[----:B------:R1:W5:Y:S02]  /*8db0*/  LDG.E.U8 R24, desc[UR14][R34.64+0x79] ;  /* 0x0000790e22187981 */ /* 0x000364000c1e1100 */
.L_x_167:
[----:B------:R-:W-:Y:S05]  /*8dc0*/  BSYNC B1 ;  /* 0x0000000000017941 */ /* 0x000fea0003800000 */
.L_x_166:
[----:B-----5:R-:W-:Y:S01]  /*8dd0*/  LOP3.LUT R24, R24, 0xff, RZ, 0xc0, !PT ;  /* 0x000000ff18187812 */ /* 0x020fe200078ec0ff */
[----:B------:R-:W-:Y:S01]  /*8de0*/  BSSY B1, `(.L_x_168) ;  /* 0x0000013000017945 */ /* 0x000fe20003800000 */
[----:B------:R-:W-:Y:S02]  /*8df0*/  IADD3 R33, P1, R43, 0x80, RZ ;  /* 0x000000802b217810 */ /* 0x000fe40007f3e0ff */
[----:B------:R-:W-:-:S03]  /*8e00*/  F2FP.F16.E4M3.UNPACK_B R24, R24 ;  /* 0x00000018ff18723e */ /* 0x000fc600020006ff */
[----:B0-----:R-:W-:Y:S01]  /*8e10*/  IMAD.X R25, RZ, RZ, R39, P1 ;  /* 0x000000ffff197224 */ /* 0x001fe200008e0627 */
[----:B------:R-:W-:Y:S01]  /*8e20*/  ISETP.GE.AND P1, PT, R42, 0x81, PT ;  /* 0x000000812a00780c */ /* 0x000fe20003f26270 */
[----:B------:R-:W-:Y:S02]  /*8e30*/  HADD2.F32 R24, -RZ, R24.H0_H0 ;  /* 0x20000018ff187230 */ /* 0x000fe40000004100 */
[----:B-123--:R-:W-:Y:S01]  /*8e40*/  IMAD R34, R25, UR6, RZ ;  /* 0x0000000619227c24 */ /* 0x00efe2000f8e02ff */
        /* <DEDUP_REMOVED lines=12> */
.L_x_169:
[----:B------:R-:W-:Y:S05]  /*8f10*/  BSYNC B1 ;  /* 0x0000000000017941 */ /* 0x000fea0003800000 */
.L_x_168:
[----:B-----5:R-:W-:Y:S01]  /*8f20*/  LOP3.LUT R32, R32, 0xff, RZ, 0xc0, !PT ;  /* 0x000000ff20207812 */ /* 0x020fe200078ec0ff */
[----:B------:R-:W-:Y:S01]  /*8f30*/  BSSY B1, `(.L_x_170) ;  /* 0x000000b000017945 */ /* 0x000fe20003800000 */
[----:B------:R-:W-:Y:S02]  /*8f40*/  ISETP.LT.OR P3, PT, R41, 0x2, !P1 ;  /* 0x000000022900780c */ /* 0x000fe40004f61670 */
[----:B------:R-:W-:Y:S02]  /*8f50*/  F2FP.F16.E4M3.UNPACK_B R32, R32 ;  /* 0x00000020ff20723e */ /* 0x000fe400020006ff */
[----:B0-----:R-:W-:-:S03]  /*8f60*/  PRMT R26, RZ, 0x7610, R26 ;  /* 0x00007610ff1a7816 */ /* 0x001fc6000000001a */
[----:B------:R-:W-:-:S05]  /*8f70*/  HADD2.F32 R32, -RZ, R32.H0_H0 ;  /* 0x20000020ff207230 */ /* 0x000fca0000004100 */
[----:B------:R-:W-:-:S04]  /*8f80*/  FMUL R27, R32, UR21 ;  /* 0x00000015201b7c20 */ /* 0x000fc80008400000 */
[----:B------:R-:W-:-:S05]  /*8f90*/  FFMA R27, R162, UR20, R27 ;  /* 0x00000014a21b7c23 */ /* 0x000fca000800001b */
[----:B------:R-:W-:-:S05]  /*8fa0*/  F2FP.SATFINITE.E4M3.F32.PACK_AB_MERGE_C R27, RZ, R27, RZ ;  /* 0x0000001bff1b723e */ /* 0x000fca00048070ff */
[----:B------:R0:W-:Y:S01]  /*8fb0*/  @!P5 STG.E.U8 desc[UR14][R30.64], R27 ;  /* 0x0000001b1e00d986 */ /* 0x0001e2000c10110e */
[----:B------:R-:W-:Y:S05]  /*8fc0*/  @P3 BRA `(.L_x_171) ;  /* 0x0000000000043947 */ /* 0x000fea0003800000 */
[----:B------:R2:W5:Y:S02]  /*8fd0*/  LDG.E.U8 R26, desc[UR14][R24.64+0x1] ;  /* 0x0000010e181a7981 */ /* 0x000564000c1e1100 */
.L_x_171:
[----:B------:R-:W-:Y:S05]  /*8fe0*/  BSYNC B1 ;  /* 0x0000000000017941 */ /* 0x000fea0003800000 */
.L_x_170:
[----:B-----5:R-:W-:Y:S01]  /*8ff0*/  LOP3.LUT R26, R26, 0xff, RZ, 0xc0, !PT ;  /* 0x000000ff1a1a7812 */ /* 0x020fe200078ec0ff */
[----:B------:R-:W-:Y:S01]  /*9000*/  BSSY B1, `(.L_x_172) ;  /* 0x0000013000017945 */ /* 0x000fe20003800000 */
[----:B------:R-:W-:Y:S02]  /*9010*/  IADD3 R43, P2, R43, 0x88, RZ ;  /* 0x000000882b2b7810 */ /* 0x000fe40007f5e0ff */
[----:B------:R-:W-:Y:S02]  /*9020*/  F2FP.F16.E4M3.UNPACK_B R26, R26 ;  /* 0x0000001aff1a723e */ /* 0x000fe400020006ff */
[----:B------:R-:W-:Y:S01]  /*9030*/  PRMT R32, RZ, 0x7610, R32 ;  /* 0x00007610ff207816 */ /* 0x000fe20000000020 */
[----:B------:R-:W-:Y:S01]  /*9040*/  IMAD.X R38, RZ, RZ, R39, P2 ;  /* 0x000000ffff267224 */ /* 0x000fe200010e0627 */
[----:B------:R-:W-:Y:S01]  /*9050*/  ISETP.GE.AND P2, PT, R42, 0x89, PT ;  /* 0x000000892a00780c */ /* 0x000fe20003f46270 */
[----:B------:R-:W-:Y:S02]  /*9060*/  HADD2.F32 R26, -RZ, R26.H0_H0 ;  /* 0x2000001aff1a7230 */ /* 0x000fe40000004100 */
[----:B------:R-:W-:Y:S01]  /*9070*/  IMAD R38, R38, UR6, RZ ;  /* 0x0000000626267c24 */ /* 0x000fe2000f8e02ff */
[----:B------:R-:W-:Y:S01]  /*9080*/  ISETP.LT.OR P5, PT, R41, 0x1, !P2 ;  /* 0x000000012900780c */ /* 0x000fe200057a1670 */
[----:B------:R-:W-:-:S04]  /*9090*/  IMAD.WIDE.U32 R36, R43, UR6, R36 ;  /* 0x000000062b247c25 */ /* 0x000fc8000f8e0024 */
[----:B------:R-:W-:Y:S01]  /*90a0*/  FMUL R26, R26, UR21 ;  /* 0x000000151a1a7c20 */ /* 0x000fe20008400000 */
[----:B------:R-:W-:-:S03]  /*90b0*/  IMAD R43, R43, UR7, R38 ;  /* 0x000000072b2b7c24 */ /* 0x000fc6000f8e0226 */
[----:B------:R-:W-:Y:S01]  /*90c0*/  FFMA R161, R161, UR20, R26 ;  /* 0x00000014a1a17c23 */ /* 0x000fe2000800001a */
[----:B------:R-:W-:-:S04]  /*90d0*/  IADD3 R26, P6, R36, UR10, RZ ;  /* 0x0000000a241a7c10 */ /* 0x000fc8000ffde0ff */
[----:B------:R-:W-:Y:S02]  /*90e0*/  F2FP.SATFINITE.E4M3.F32.PACK_AB_MERGE_C R161, RZ, R161, RZ ;  /* 0x000000a1ffa1723e */ /* 0x000fe400048070ff */
[----:B0-----:R-:W-:-:S03]  /*90f0*/  IADD3.X R27, R37, UR11, R43, P6, !PT ;  /* 0x0000000b251b7c10 */ /* 0x001fc6000b7fe42b */
[----:B------:R0:W-:Y:S01]  /*9100*/  @!P3 STG.E.U8 desc[UR14][R30.64+0x1], R161 ;  /* 0x000001a11e00b986 */ /* 0x0001e2000c10110e */
[----:B------:R-:W-:Y:S05]  /*9110*/  @P5 BRA `(.L_x_173) ;  /* 0x0000000000045947 */ /* 0x000fea0003800000 */
[----:B------:R3:W5:Y:S02]  /*9120*/  LDG.E.U8 R32, desc[UR14][R26.64] ;  /* 0x0000000e1a207981 */ /* 0x000764000c1e1100 */
.L_x_173:
[----:B------:R-:W-:Y:S05]  /*9130*/  BSYNC B1 ;  /* 0x0000000000017941 */ /* 0x000fea0003800000 */
.L_x_172:
        /* <DEDUP_REMOVED lines=12> */
.L_x_175:
[----:B------:R-:W-:Y:S05]  /*9200*/  BSYNC B1 ;  /* 0x0000000000017941 */ /* 0x000fea0003800000 */
.L_x_174:
        /* <DEDUP_REMOVED lines=12> */
.L_x_177:
[----:B------:R-:W-:Y:S05]  /*92d0*/  BSYNC B1 ;  /* 0x0000000000017941 */ /* 0x000fea0003800000 */
.L_x_176:
        /* <DEDUP_REMOVED lines=12> */
.L_x_179:
[----:B------:R-:W-:Y:S05]  /*93a0*/  BSYNC B1 ;  /* 0x0000000000017941 */ /* 0x000fea0003800000 */
.L_x_178:
        /* <DEDUP_REMOVED lines=12> */
.L_x_181:
[----:B------:R-:W-:Y:S05]  /*9470*/  BSYNC B1 ;  /* 0x0000000000017941 */ /* 0x000fea0003800000 */
.L_x_180:
        /* <DEDUP_REMOVED lines=12> */
.L_x_183:
[----:B------:R-:W-:Y:S05]  /*9540*/  BSYNC B1 ;  /* 0x0000000000017941 */ /* 0x000fea0003800000 */
.L_x_182:
        /* <DEDUP_REMOVED lines=12> */
.L_x_185:
[----:B------:R-:W-:Y:S05]  /*9610*/  BSYNC B1 ;  /* 0x0000000000017941 */ /* 0x000fea0003800000 */
.L_x_184:
        /* <DEDUP_REMOVED lines=12> */
.L_x_187:
[----:B------:R-:W-:Y:S05]  /*96e0*/  BSYNC B1 ;  /* 0x0000000000017941 */ /* 0x000fea0003800000 */
.L_x_186:
        /* <DEDUP_REMOVED lines=12> */
.L_x_189:
[----:B------:R-:W-:Y:S05]  /*97b0*/  BSYNC B1 ;  /* 0x0000000000017941 */ /* 0x000fea0003800000 */
.L_x_188:
        /* <DEDUP_REMOVED lines=12> */
.L_x_191:
[----:B------:R-:W-:Y:S05]  /*9880*/  BSYNC B1 ;  /* 0x0000000000017941 */ /* 0x000fea0003800000 */
.L_x_190:
[----:B-----5:R-:W-:Y:S01]  /*9890*/  LOP3.LUT R32, R32, 0xff, RZ, 0xc0, !PT ;  /* 0x000000ff20207812 */ /* 0x020fe200078ec0ff */
[----:B------:R-:W-:Y:S01]  /*98a0*/  BSSY B1, `(.L_x_192) ;  /* 0x000000b000017945 */ /* 0x000fe20003800000 */
[----:B------:R-:W-:Y:S02]  /*98b0*/  ISETP.LT.OR P5, PT, R41, 0x19, !P1 ;  /* 0x000000192900780c */ /* 0x000fe40004fa1670 */
[----:B------:R-:W-:-:S05]  /*98c0*/  F2FP.F16.E4M3.UNPACK_B R32, R32 ;  /* 0x00000020ff20723e */ /* 0x000fca00020006ff */
[----:B------:R-:W-:-:S05]  /*98d0*/  HADD2.F32 R32, -RZ, R32.H0_H0 ;  /* 0x20000020ff207230 */ /* 0x000fca0000004100 */
[----:B------:R-:W-:-:S04]  /*98e0*/  FMUL R32, R32, UR21 ;  /* 0x0000001520207c20 */ /* 0x000fc80008400000 */
[----:B------:R-:W-:Y:S01]  /*98f0*/  FFMA R32, R23, UR20, R32 ;  /* 0x0000001417207c23 */ /* 0x000fe20008000020 */
[----:B------:R-:W-:-:S04]  /*9900*/  PRMT R23, RZ, 0x7610, R23 ;  /* 0x00007610ff177816 */ /* 0x000fc80000000017 */
[----:B----4-:R-:W-:-:S05]  /*9910*/  F2FP.SATFINITE.E4M3.F32.PACK_AB_MERGE_C R33, RZ, R32, RZ ;  /* 0x00000020ff21723e */ /* 0x010fca00048070ff */
[----:B------:R4:W-:Y:S01]  /*9920*/  @!P3 STG.E.U8 desc[UR14][R28.64+0x11], R33 ;  /* 0x000011211c00b986 */ /* 0x0009e2000c10110e */
[----:B------:R-:W-:Y:S05]  /*9930*/  @P5 BRA `(.L_x_193) ;  /* 0x0000000000045947 */ /* 0x000fea0003800000 */
[----:B------:R0:W5:Y:S02]  /*9940*/  LDG.E.U8 R23, desc[UR14][R24.64+0x18] ;  /* 0x0000180e18177981 */ /* 0x000164000c1e1100 */
.L_x_193:
[----:B------:R-:W-:Y:S05]  /*9950*/  BSYNC B1 ;  /* 0x0000000000017941 */ /* 0x000fea0003800000 */
.L_x_192:
        /* <DEDUP_REMOVED lines=8> */
[----:B------:R-:W-:-:S05]  /*99e0*/  F2FP.SATFINITE.E4M3.F32.PACK_AB_MERGE_C R23, RZ, R23, RZ ;  /* 0x00000017ff17723e */ /* 0x000fca00048070ff */
[----:B------:R0:W-:Y:S01]  /*99f0*/  @!P5 STG.E.U8 desc[UR14][R30.64+0x18], R23 ;  /* 0x000018171e00d986 */ /* 0x0001e2000c10110e */
[----:B------:R-:W-:Y:S05]  /*9a00*/  @P3 BRA `(.L_x_195) ;  /* 0x0000000000043947 */ /* 0x000fea0003800000 */
[----:B------:R0:W5:Y:S02]  /*9a10*/  LDG.E.U8 R22, desc[UR14][R24.64+0x19] ;  /* 0x0000190e18167981 */ /* 0x000164000c1e1100 */
.L_x_195:
[----:B------:R-:W-:Y:S05]  /*9a20*/  BSYNC B1 ;  /* 0x0000000000017941 */ /* 0x000fea0003800000 */
.L_x_194:
        /* <DEDUP_REMOVED lines=8> */
[----:B0-----:R-:W-:-:S05]  /*9ab0*/  F2FP.SATFINITE.E4M3.F32.PACK_AB_MERGE_C R23, RZ, R22, RZ ;  /* 0x00000016ff17723e */ /* 0x001fca00048070ff */
[----:B------:R0:W-:Y:S01]  /*9ac0*/  @!P3 STG.E.U8 desc[UR14][R30.64+0x19], R23 ;  /* 0x000019171e00b986 */ /* 0x0001e2000c10110e */
[----:B------:R-:W-:Y:S05]  /*9ad0*/  @P5 BRA `(.L_x_197) ;  /* 0x0000000000045947 */ /* 0x000fea0003800000 */
[----:B------:R0:W5:Y:S02]  /*9ae0*/  LDG.E.U8 R21, desc[UR14][R26.64+0x18] ;  /* 0x0000180e1a157981 */ /* 0x000164000c1e1100 */
.L_x_197:
[----:B------:R-:W-:Y:S05]  /*9af0*/  BSYNC B1 ;  /* 0x0000000000017941 */ /* 0x000fea0003800000 */
.L_x_196:
        /* <DEDUP_REMOVED lines=12> */
.L_x_199:
[----:B------:R-:W-:Y:S05]  /*9bc0*/  BSYNC B1 ;  /* 0x0000000000017941 */ /* 0x000fea0003800000 */
.L_x_198:
        /* <DEDUP_REMOVED lines=12> */
.L_x_201:
[----:B------:R-:W-:Y:S05]  /*9c90*/  BSYNC B1 ;  /* 0x0000000000017941 */ /* 0x000fea0003800000 */
.L_x_200:
        /* <DEDUP_REMOVED lines=12> */
.L_x_203:
[----:B------:R-:W-:Y:S05]  /*9d60*/  BSYNC B1 ;  /* 0x0000000000017941 */ /* 0x000fea0003800000 */
.L_x_202:
        /* <DEDUP_REMOVED lines=12> */
.L_x_205:
[----:B------:R-:W-:Y:S05]  /*9e30*/  BSYNC B1 ;  /* 0x0000000000017941 */ /* 0x000fea0003800000 */
.L_x_204:
        /* <DEDUP_REMOVED lines=12> */
.L_x_207:
[----:B------:R-:W-:Y:S05]  /*9f00*/  BSYNC B1 ;  /* 0x0000000000017941 */ /* 0x000fea0003800000 */
.L_x_206:
        /* <DEDUP_REMOVED lines=12> */
.L_x_209:
[----:B------:R-:W-:Y:S05]  /*9fd0*/  BSYNC B1 ;  /* 0x0000000000017941 */ /* 0x000fea0003800000 */
.L_x_208:
        /* <DEDUP_REMOVED lines=12> */
.L_x_211:
[----:B------:R-:W-:Y:S05]  /*a0a0*/  BSYNC B1 ;  /* 0x0000000000017941 */ /* 0x000fea0003800000 */
.L_x_210:
        /* <DEDUP_REMOVED lines=12> */
.L_x_213:
[----:B------:R-:W-:Y:S05]  /*a170*/  BSYNC B1 ;  /* 0x0000000000017941 */ /* 0x000fea0003800000 */
.L_x_212:
        /* <DEDUP_REMOVED lines=12> */
.L_x_215:
[----:B------:R-:W-:Y:S05]  /*a240*/  BSYNC B1 ;  /* 0x0000000000017941 */ /* 0x000fea0003800000 */
.L_x_214:
        /* <DEDUP_REMOVED lines=12> */
.L_x_217:
[----:B------:R-:W-:Y:S05]  /*a310*/  BSYNC B1 ;  /* 0x0000000000017941 */ /* 0x000fea0003800000 */
.L_x_216:
        /* <DEDUP_REMOVED lines=12> */
.L_x_219:
[----:B------:R-:W-:Y:S05]  /*a3e0*/  BSYNC B1 ;  /* 0x0000000000017941 */ /* 0x000fea0003800000 */
.L_x_218:
        /* <DEDUP_REMOVED lines=12> */
.L_x_221:
[----:B------:R-:W-:Y:S05]  /*a4b0*/  BSYNC B1 ;  /* 0x0000000000017941 */ /* 0x000fea0003800000 */
.L_x_220:
        /* <DEDUP_REMOVED lines=12> */
.L_x_223:
[----:B------:R-:W-:Y:S05]  /*a580*/  BSYNC B1 ;  /* 0x0000000000017941 */ /* 0x000fea0003800000 */
.L_x_222:
        /* <DEDUP_REMOVED lines=12> */
.L_x_225:
[----:B------:R-:W-:Y:S05]  /*a650*/  BSYNC B1 ;  /* 0x0000000000017941 */ /* 0x000fea0003800000 */
.L_x_224:
        /* <DEDUP_REMOVED lines=12> */
.L_x_227:
[----:B------:R-:W-:Y:S05]  /*a720*/  BSYNC B1 ;  /* 0x0000000000017941 */ /* 0x000fea0003800000 */
.L_x_226:
        /* <DEDUP_REMOVED lines=12> */
.L_x_229:
[----:B------:R-:W-:Y:S05]  /*a7f0*/  BSYNC B1 ;  /* 0x0000000000017941 */ /* 0x000fea0003800000 */
.L_x_228:
        /* <DEDUP_REMOVED lines=12> */
.L_x_231:
[----:B------:R-:W-:Y:S05]  /*a8c0*/  BSYNC B1 ;  /* 0x0000000000017941 */ /* 0x000fea0003800000 */
.L_x_230:
        /* <DEDUP_REMOVED lines=12> */
.L_x_233:
[----:B------:R-:W-:Y:S05]  /*a990*/  BSYNC B1 ;  /* 0x0000000000017941 */ /* 0x000fea0003800000 */
.L_x_232:
        /* <DEDUP_REMOVED lines=12> */
.L_x_235:
[----:B------:R-:W-:Y:S05]  /*aa60*/  BSYNC B1 ;  /* 0x0000000000017941 */ /* 0x000fea0003800000 */
.L_x_234:
[----:B-----5:R-:W-:Y:S01]  /*aa70*/  LOP3.LUT R2, R2, 0xff, RZ, 0xc0, !PT ;  /* 0x000000ff02027812 */ /* 0x020fe200078ec0ff */
[----:B------:R-:W-:Y:S01]  /*aa80*/  BSSY B1, `(.L_x_236) ;  /* 0x000000b000017945 */ /* 0x000fe20003800000 */
[----:B------:R-:W-:Y:S02]  /*aa90*/  ISETP.LT.OR P5, PT, R41, 0x41, !P2 ;  /* 0x000000412900780c */ /* 0x000fe400057a1670 */
[----:B------:R-:W-:-:S05]  /*aaa0*/  F2FP.F16.E4M3.UNPACK_B R2, R2 ;  /* 0x00000002ff02723e */ /* 0x000fca00020006ff */
[----:B------:R-:W-:-:S05]  /*aab0*/  HADD2.F32 R2, -RZ, R2.H0_H0 ;  /* 0x20000002ff027230 */ /* 0x000fca0000004100 */
[----:B0-----:R-:W-:-:S04]  /*aac0*/  FMUL R3, R2, UR21 ;  /* 0x0000001502037c20 */ /* 0x001fc80008400000 */
[----:B------:R-:W-:Y:S01]  /*aad0*/  FFMA R3, R0, UR20, R3 ;  /* 0x0000001400037c23 */ /* 0x000fe20008000003 */
[----:B------:R-:W-:-:S04]  /*aae0*/  PRMT R0, RZ, 0x7610, R0 ;  /* 0x00007610ff007816 */ /* 0x000fc80000000000 */
[----:B------:R-:W-:-:S05]  /*aaf0*/  F2FP.SATFINITE.E4M3.F32.PACK_AB_MERGE_C R3, RZ, R3, RZ ;  /* 0x00000003ff03723e */ /* 0x000fca00048070ff */
[----:B------:R0:W-:Y:S01]  /*ab00*/  @!P3 STG.E.U8 desc[UR14][R30.64+0x41], R3 ;  /* 0x000041031e00b986 */ /* 0x0001e2000c10110e */
[----:B------:R-:W-:Y:S05]  /*ab10*/  @P5 BRA `(.L_x_237) ;  /* 0x0000000000045947 */ /* 0x000fea0003800000 */
[----:B------:R0:W5:Y:S02]  /*ab20*/  LDG.E.U8 R0, desc[UR14][R26.64+0x40] ;  /* 0x0000400e1a007981 */ /* 0x000164000c1e1100 */
.L_x_237:
[----:B------:R-:W-:Y:S05]  /*ab30*/  BSYNC B1 ;  /* 0x0000000000017941 */ /* 0x000fea0003800000 */
.L_x_236:
[----:B------:R-:W2:Y:S01]  /*ab40*/  LDL.LU R2, [R1] ;  /* 0x0000000001027983 */ /* 0x000ea20000300800 */
[----:B-----5:R-:W-:Y:S01]  /*ab50*/  LOP3.LUT R0, R0, 0xff, RZ, 0xc0, !PT ;  /* 0x000000ff00007812 */ /* 0x020fe200078ec0ff */
[----:B------:R-:W-:Y:S01]  /*ab60*/  BSSY B1, `(.L_x_238) ;  /* 0x000000b000017945 */ /* 0x000fe20003800000 */
[----:B------:R-:W-:Y:S02]  /*ab70*/  ISETP.LT.OR P3, PT, R41, 0x42, !P2 ;  /* 0x000000422900780c */ /* 0x000fe40005761670 */
[----:B------:R-:W-:-:S05]  /*ab80*/  F2FP.F16.E4M3.UNPACK_B R0, R0 ;  /* 0x00000000ff00723e */ /* 0x000fca00020006ff */
[----:B------:R-:W-:-:S05]  /*ab90*/  HADD2.F32 R0, -RZ, R0.H0_H0 ;  /* 0x20000000ff007230 */ /* 0x000fca0000004100 */
[----:B------:R-:W-:-:S04]  /*aba0*/  FMUL R0, R0, UR21 ;  /* 0x0000001500007c20 */ /* 0x000fc80008400000 */
[----:B--2---:R-:W-:-:S05]  /*abb0*/  FFMA R0, R2, UR20, R0 ;  /* 0x0000001402007c23 */ /* 0x004fca0008000000 */
[----:B0-----:R-:W-:Y:S02]  /*abc0*/  F2FP.SATFINITE.E4M3.F32.PACK_AB_MERGE_C R3, RZ, R0, RZ ;  /* 0x00000000ff03723e */ /* 0x001fe400048070ff */
[----:B------:R-:W-:-:S03]  /*abd0*/  PRMT R0, RZ, 0x7610, R0 ;  /* 0x00007610ff007816 */ /* 0x000fc60000000000 */
[----:B------:R0:W-:Y:S01]  /*abe0*/  @!P5 STG.E.U8 desc[UR14][R28.64+0x40], R3 ;  /* 0x000040031c00d986 */ /* 0x0001e2000c10110e */
[----:B------:R-:W-:Y:S05]  /*abf0*/  @P3 BRA `(.L_x_239) ;  /* 0x0000000000043947 */ /* 0x000fea0003800000 */
[----:B------:R2:W5:Y:S02]  /*ac00*/  LDG.E.U8 R0, desc[UR14][R26.64+0x41] ;  /* 0x0000410e1a007981 */ /* 0x000564000c1e1100 */
.L_x_239:
[----:B------:R-:W-:Y:S05]  /*ac10*/  BSYNC B1 ;  /* 0x0000000000017941 */ /* 0x000fea0003800000 */
.L_x_238:
[----:B------:R-:W3:Y:S01]  /*ac20*/  LDL.LU R2, [R1+0x4] ;  /* 0x0000040001027983 */ /* 0x000ee20000300800 */
[----:B-----5:R-:W-:Y:S01]  /*ac30*/  LOP3.LUT R0, R0, 0xff, RZ, 0xc0, !PT ;  /* 0x000000ff00007812 */ /* 0x020fe200078ec0ff */
[----:B------:R-:W-:Y:S01]  /*ac40*/  BSSY B1, `(.L_x_240) ;  /* 0x000000b000017945 */ /* 0x000fe20003800000 */
[----:B------:R-:W-:Y:S02]  /*ac50*/  ISETP.LT.OR P5, PT, R41, 0x49, !P1 ;  /* 0x000000492900780c */ /* 0x000fe40004fa1670 */
[----:B------:R-:W-:-:S05]  /*ac60*/  F2FP.F16.E4M3.UNPACK_B R0, R0 ;  /* 0x00000000ff00723e */ /* 0x000fca00020006ff */
[----:B------:R-:W-:-:S05]  /*ac70*/  HADD2.F32 R0, -RZ, R0.H0_H0 ;  /* 0x20000000ff007230 */ /* 0x000fca0000004100 */
[----:B------:R-:W-:-:S04]  /*ac80*/  FMUL R0, R0, UR21 ;  /* 0x0000001500007c20 */ /* 0x000fc80008400000 */
[----:B---3--:R-:W-:-:S05]  /*ac90*/  FFMA R0, R2, UR20, R0 ;  /* 0x0000001402007c23 */ /* 0x008fca0008000000 */
[----:B0-----:R-:W-:Y:S02]  /*aca0*/  F2FP.SATFINITE.E4M3.F32.PACK_AB_MERGE_C R3, RZ, R0, RZ ;  /* 0x00000000ff03723e */ /* 0x001fe400048070ff */
[----:B------:R-:W-:-:S03]  /*acb0*/  PRMT R0, RZ, 0x7610, R0 ;  /* 0x00007610ff007816 */ /* 0x000fc60000000000 */
[----:B------:R0:W-:Y:S01]  /*acc0*/  @!P3 STG.E.U8 desc[UR14][R28.64+0x41], R3 ;  /* 0x000041031c00b986 */ /* 0x0001e2000c10110e */
[----:B------:R-:W-:Y:S05]  /*acd0*/  @P5 BRA `(.L_x_241) ;  /* 0x0000000000045947 */ /* 0x000fea0003800000 */
[----:B------:R3:W5:Y:S02]  /*ace0*/  LDG.E.U8 R0, desc[UR14][R24.64+0x48] ;  /* 0x0000480e18007981 */ /* 0x000764000c1e1100 */
.L_x_241:
[----:B------:R-:W-:Y:S05]  /*acf0*/  BSYNC B1 ;  /* 0x0000000000017941 */ /* 0x000fea0003800000 */
.L_x_240:
[----:B------:R-:W2:Y:S01]  /*ad00*/  LDL.LU R2, [R1+0x8] ;  /* 0x0000080001027983 */ /* 0x000ea20000300800 */
        /* <DEDUP_REMOVED lines=12> */
.L_x_243:
[----:B------:R-:W-:Y:S05]  /*add0*/  BSYNC B1 ;  /* 0x0000000000017941 */ /* 0x000fea0003800000 */
.L_x_242:
        /* <DEDUP_REMOVED lines=13> */
.L_x_245:
[----:B------:R-:W-:Y:S05]  /*aeb0*/  BSYNC B1 ;  /* 0x0000000000017941 */ /* 0x000fea0003800000 */
.L_x_244:
        /* <DEDUP_REMOVED lines=13> */
.L_x_247:
[----:B------:R-:W-:Y:S05]  /*af90*/  BSYNC B1 ;  /* 0x0000000000017941 */ /* 0x000fea0003800000 */
.L_x_246:
        /* <DEDUP_REMOVED lines=13> */
.L_x_249:
[----:B------:R-:W-:Y:S05]  /*b070*/  BSYNC B1 ;  /* 0x0000000000017941 */ /* 0x000fea0003800000 */
.L_x_248:
        /* <DEDUP_REMOVED lines=13> */
.L_x_251:
[----:B------:R-:W-:Y:S05]  /*b150*/  BSYNC B1 ;  /* 0x0000000000017941 */ /* 0x000fea0003800000 */
.L_x_250:
        /* <DEDUP_REMOVED lines=13> */
.L_x_253:
[----:B------:R-:W-:Y:S05]  /*b230*/  BSYNC B1 ;  /* 0x0000000000017941 */ /* 0x000fea0003800000 */
.L_x_252:
        /* <DEDUP_REMOVED lines=13> */
.L_x_255:
[----:B------:R-:W-:Y:S05]  /*b310*/  BSYNC B1 ;  /* 0x0000000000017941 */ /* 0x000fea0003800000 */
.L_x_254:
        /* <DEDUP_REMOVED lines=13> */
.L_x_257:
[----:B------:R-:W-:Y:S05]  /*b3f0*/  BSYNC B1 ;  /* 0x0000000000017941 */ /* 0x000fea0003800000 */
.L_x_256:
        /* <DEDUP_REMOVED lines=13> */
.L_x_259:
[----:B------:R-:W-:Y:S05]  /*b4d0*/  BSYNC B1 ;  /* 0x0000000000017941 */ /* 0x000fea0003800000 */
.L_x_258:
        /* <DEDUP_REMOVED lines=13> */
.L_x_261:
[----:B------:R-:W-:Y:S05]  /*b5b0*/  BSYNC B1 ;  /* 0x0000000000017941 */ /* 0x000fea0003800000 */
.L_x_260:
        /* <DEDUP_REMOVED lines=13> */
.L_x_263:
[----:B------:R-:W-:Y:S05]  /*b690*/  BSYNC B1 ;  /* 0x0000000000017941 */ /* 0x000fea0003800000 */
.L_x_262:
        /* <DEDUP_REMOVED lines=13> */
.L_x_265:
[----:B------:R-:W-:Y:S05]  /*b770*/  BSYNC B1 ;  /* 0x0000000000017941 */ /* 0x000fea0003800000 */
.L_x_264:
        /* <DEDUP_REMOVED lines=13> */
.L_x_267:
[----:B------:R-:W-:Y:S05]  /*b850*/  BSYNC B1 ;  /* 0x0000000000017941 */ /* 0x000fea0003800000 */
.L_x_266:
        /* <DEDUP_REMOVED lines=13> */
.L_x_269:
[----:B------:R-:W-:Y:S05]  /*b930*/  BSYNC B1 ;  /* 0x0000000000017941 */ /* 0x000fea0003800000 */
.L_x_268:
        /* <DEDUP_REMOVED lines=13> */
.L_x_271:
[----:B------:R-:W-:Y:S05]  /*ba10*/  BSYNC B1 ;  /* 0x0000000000017941 */ /* 0x000fea0003800000 */
.L_x_270:
        /* <DEDUP_REMOVED lines=13> */
.L_x_273:
[----:B------:R-:W-:Y:S05]  /*baf0*/  BSYNC B1 ;  /* 0x0000000000017941 */ /* 0x000fea0003800000 */
.L_x_272:
        /* <DEDUP_REMOVED lines=13> */
.L_x_275:
[----:B------:R-:W-:Y:S05]  /*bbd0*/  BSYNC B1 ;  /* 0x0000000000017941 */ /* 0x000fea0003800000 */
.L_x_274:
        /* <DEDUP_REMOVED lines=13> */
.L_x_277:
[----:B------:R-:W-:Y:S05]  /*bcb0*/  BSYNC B1 ;  /* 0x0000000000017941 */ /* 0x000fea0003800000 */
.L_x_276:
        /* <DEDUP_REMOVED lines=13> */
.L_x_279:
[----:B------:R-:W-:Y:S05]  /*bd90*/  BSYNC B1 ;  /* 0x0000000000017941 */ /* 0x000fea0003800000 */
.L_x_278:
        /* <DEDUP_REMOVED lines=13> */
.L_x_281:
[----:B------:R-:W-:Y:S05]  /*be70*/  BSYNC B1 ;  /* 0x0000000000017941 */ /* 0x000fea0003800000 */
.L_x_280:
        /* <DEDUP_REMOVED lines=13> */
.L_x_283:
[----:B------:R-:W-:Y:S05]  /*bf50*/  BSYNC B1 ;  /* 0x0000000000017941 */ /* 0x000fea0003800000 */
.L_x_282:
        /* <DEDUP_REMOVED lines=13> */
.L_x_285:
[----:B------:R-:W-:Y:S05]  /*c030*/  BSYNC B1 ;  /* 0x0000000000017941 */ /* 0x000fea0003800000 */
.L_x_284:
        /* <DEDUP_REMOVED lines=13> */
.L_x_287:
[----:B------:R-:W-:Y:S05]  /*c110*/  BSYNC B1 ;  /* 0x0000000000017941 */ /* 0x000fea0003800000 */
.L_x_286:
        /* <DEDUP_REMOVED lines=13> */
.L_x_289:
[----:B------:R-:W-:Y:S05]  /*c1f0*/  BSYNC B1 ;  /* 0x0000000000017941 */ /* 0x000fea0003800000 */
.L_x_288:
        /* <DEDUP_REMOVED lines=13> */
.L_x_291:
[----:B------:R-:W-:Y:S05]  /*c2d0*/  BSYNC B1 ;  /* 0x0000000000017941 */ /* 0x000fea0003800000 */
.L_x_290:
        /* <DEDUP_REMOVED lines=13> */
.L_x_293:
[----:B------:R-:W-:Y:S05]  /*c3b0*/  BSYNC B1 ;  /* 0x0000000000017941 */ /* 0x000fea0003800000 */
.L_x_292:
        /* <DEDUP_REMOVED lines=13> */
.L_x_295:
[----:B------:R-:W-:Y:S05]  /*c490*/  BSYNC B1 ;  /* 0x0000000000017941 */ /* 0x000fea0003800000 */
.L_x_294:
[----:B------:R-:W-:Y:S05]  /*c4a0*/  @P2 BRA `(.L_x_296) ;  /* 0x0000002000ac2947 */ /* 0x000fea0003800000 */
[----:B------:R-:W2:Y:S01]  /*c4b0*/  LDL.LU R2, [R1+0x74] ;  /* 0x0000740001027983 */ /* 0x000ea20000300800 */
[----:B-----5:R-:W-:-:S04]  /*c4c0*/  LOP3.LUT R0, R0, 0xff, RZ, 0xc0, !PT ;  /* 0x000000ff00007812 */ /* 0x020fc800078ec0ff */
[----:B------:R-:W-:-:S05]  /*c4d0*/  F2FP.F16.E4M3.UNPACK_B R0, R0 ;  /* 0x00000000ff00723e */ /* 0x000fca00020006ff */
[----:B------:R-:W-:-:S05]  /*c4e0*/  HADD2.F32 R0, -RZ, R0.H0_H0 ;  /* 0x20000000ff007230 */ /* 0x000fca0000004100 */
[----:B------:R-:W-:-:S04]  /*c4f0*/  FMUL R0, R0, UR21 ;  /* 0x0000001500007c20 */ /* 0x000fc80008400000 */
[----:B--2---:R-:W-:-:S05]  /*c500*/  FFMA R0, R2, UR20, R0 ;  /* 0x0000001402007c23 */ /* 0x004fca0008000000 */
[----:B0-----:R-:W-:-:S05]  /*c510*/  F2FP.SATFINITE.E4M3.F32.PACK_AB_MERGE_C R3, RZ, R0, RZ ;  /* 0x00000000ff03723e */ /* 0x001fca00048070ff */
[----:B------:R0:W-:Y:S01]  /*c520*/  STG.E.U8 desc[UR14][R28.64+0x79], R3 ;  /* 0x000079031c007986 */ /* 0x0001e2000c10110e */
[----:B------:R-:W-:Y:S05]  /*c530*/  BRA `(.L_x_296) ;  /* 0x0000002000887947 */ /* 0x000fea0003800000 */
.L_x_39:
[C---:B------:R-:W-:Y:S01]  /*c540*/  ISETP.GE.AND P5, PT, R42.reuse, 0x1, PT ;  /* 0x000000012a00780c */ /* 0x040fe20003fa6270 */
[----:B------:R-:W-:Y:S01]  /*c550*/  FMUL R225, R225, UR20 ;  /* 0x00000014e1e17c20 */ /* 0x000fe20008400000 */
[----:B------:R-:W2:Y:S01]  /*c560*/  LDL.LU R227, [R1+0x14] ;  /* 0x0000140001e37983 */ /* 0x000ea20000300800 */
[----:B------:R-:W-:Y:S02]  /*c570*/  ISETP.GE.AND P2, PT, R42, 0x9, PT ;  /* 0x000000092a00780c */ /* 0x000fe40003f46270 */
[C---:B------:R-:W-:Y:S02]  /*c580*/  ISETP.LT.OR P1, PT, R41.reuse, 0x2, !P5 ;  /* 0x000000022900780c */ /* 0x040fe40006f21670 */
[----:B------:R-:W-:Y:S02]  /*c590*/  F2FP.SATFINITE.E4M3.F32.PACK_AB_MERGE_C R225, RZ, R225, RZ ;  /* 0x000000e1ffe1723e */ /* 0x000fe400048070ff */
[C---:B------:R-:W-:Y:S01]  /*c5a0*/  ISETP.LT.OR P3, PT, R41.reuse, 0x1, !P5 ;  /* 0x000000012900780c */ /* 0x040fe20006f61670 */
[----:B------:R-:W-:Y:S01]  /*c5b0*/  FMUL R226, R226, UR20 ;  /* 0x00000014e2e27c20 */ /* 0x000fe20008400000 */
[----:B------:R-:W-:Y:S01]  /*c5c0*/  ISETP.LT.OR P6, PT, R41, 0x1, !P2 ;  /* 0x000000012900780c */ /* 0x000fe200057c1670 */
[----:B------:R-:W-:Y:S01]  /*c5d0*/  FMUL R223, R223, UR20 ;  /* 0x00000014dfdf7c20 */ /* 0x000fe20008400000 */
[----:B------:R-:W-:-:S05]  /*c5e0*/  FMUL R224, R224, UR20 ;  /* 0x00000014e0e07c20 */ /* 0x000fca0008400000 */
[----:B------:R-:W-:Y:S01]  /*c5f0*/  @!P1 STG.E.U8 desc[UR14][R24.64+0x1], R225 ;  /* 0x000001e118009986 */ /* 0x000fe2000c10110e */
[C---:B------:R-:W-:Y:S02]  /*c600*/  ISETP.LT.OR P1, PT, R41.reuse, 0x2, !P2 ;  /* 0x000000022900780c */ /* 0x040fe40005721670 */
[----:B------:R-:W-:Y:S02]  /*c610*/  F2FP.SATFINITE.E4M3.F32.PACK_AB_MERGE_C R33, RZ, R226, RZ ;  /* 0x000000e2ff21723e */ /* 0x000fe400048070ff */
[----:B------:R-:W-:Y:S02]  /*c620*/  F2FP.SATFINITE.E4M3.F32.PACK_AB_MERGE_C R223, RZ, R223, RZ ;  /* 0x000000dfffdf723e */ /* 0x000fe400048070ff */
[----:B------:R-:W-:Y:S01]  /*c630*/  F2FP.SATFINITE.E4M3.F32.PACK_AB_MERGE_C R35, RZ, R224, RZ ;  /* 0x000000e0ff23723e */ /* 0x000fe200048070ff */
[----:B------:R0:W-:Y:S01]  /*c640*/  @!P3 STG.E.U8 desc[UR14][R24.64], R33 ;  /* 0x000000211800b986 */ /* 0x0001e2000c10110e */
[----:B------:R-:W-:Y:S01]  /*c650*/  ISETP.LT.OR P3, PT, R41, 0x9, !P5 ;  /* 0x000000092900780c */ /* 0x000fe20006f61670 */
[----:B------:R-:W-:-:S02]  /*c660*/  FMUL R222, R222, UR20 ;  /* 0x00000014dede7c20 */ /* 0x000fc40008400000 */
[----:B------:R1:W-:Y:S01]  /*c670*/  @!P6 STG.E.U8 desc[UR14][R26.64], R35 ;  /* 0x000000231a00e986 */ /* 0x0003e2000c10110e */
[----:B------:R-:W-:-:S03]  /*c680*/  ISETP.LT.OR P6, PT, R41, 0x9, !P2 ;  /* 0x000000092900780c */ /* 0x000fc600057c1670 */
[----:B------:R-:W-:Y:S01]  /*c690*/  @!P1 STG.E.U8 desc[UR14][R26.64+0x1], R223 ;  /* 0x000001df1a009986 */ /* 0x000fe2000c10110e */
[----:B------:R-:W-:Y:S01]  /*c6a0*/  ISETP.LT.OR P1, PT, R41, 0xa, !P5 ;  /* 0x0000000a2900780c */ /* 0x000fe20006f21670 */
[----:B------:R-:W-:Y:S01]  /*c6b0*/  FMUL R221, R221, UR20 ;  /* 0x00000014dddd7c20 */ /* 0x000fe20008400000 */
[----:B------:R-:W-:Y:S01]  /*c6c0*/  FMUL R220, R220, UR20 ;  /* 0x00000014dcdc7c20 */ /* 0x000fe20008400000 */
[----:B------:R-:W-:Y:S01]  /*c6d0*/  F2FP.SATFINITE.E4M3.F32.PACK_AB_MERGE_C R37, RZ, R222, RZ ;  /* 0x000000deff25723e */ /* 0x000fe200048070ff */
[----:B------:R-:W-:Y:S01]  /*c6e0*/  FMUL R219, R219, UR20 ;  /* 0x00000014dbdb7c20 */ /* 0x000fe20008400000 */
[----:B------:R-:W-:Y:S01]  /*c6f0*/  FMUL R218, R218, UR20 ;  /* 0x00000014dada7c20 */ /* 0x000fe20008400000 */
[----:B------:R-:W-:Y:S01]  /*c700*/  F2FP.SATFINITE.E4M3.F32.PACK_AB_MERGE_C R221, RZ, R221, RZ ;  /* 0x000000ddffdd723e */ /* 0x000fe200048070ff */
[----:B------:R-:W-:Y:S01]  /*c710*/  FMUL R217, R217, UR20 ;  /* 0x00000014d9d97c20 */ /* 0x000fe20008400000 */
[----:B0-----:R-:W-:Y:S01]  /*c720*/  F2FP.SATFINITE.E4M3.F32.PACK_AB_MERGE_C R33, RZ, R220, RZ ;  /* 0x000000dcff21723e */ /* 0x001fe200048070ff */
[----:B------:R-:W-:Y:S01]  /*c730*/  @!P3 STG.E.U8 desc[UR14][R24.64+0x8], R37 ;  /* 0x000008251800b986 */ /* 0x000fe2000c10110e */
[----:B------:R-:W-:-:S03]  /*c740*/  ISETP.LT.OR P3, PT, R41, 0xa, !P2 ;  /* 0x0000000a2900780c */ /* 0x000fc60005761670 */
[----:B------:R-:W-:Y:S01]  /*c750*/  @!P1 STG.E.U8 desc[UR14][R24.64+0x9], R221 ;  /* 0x000009dd18009986 */ /* 0x000fe2000c10110e */
[----:B------:R-:W-:-:S03]  /*c760*/  ISETP.LT.OR P1, PT, R41, 0x11, !P5 ;  /* 0x000000112900780c */ /* 0x000fc60006f21670 */
[----:B------:R0:W-:Y:S01]  /*c770*/  @!P6 STG.E.U8 desc[UR14][R26.64+0x8], R33 ;  /* 0x000008211a00e986 */ /* 0x0001e2000c10110e */
[----:B------:R-:W-:Y:S02]  /*c780*/  ISETP.LT.OR P6, PT, R41, 0x12, !P5 ;  /* 0x000000122900780c */ /* 0x000fe40006fc1670 */
[----:B------:R-:W-:Y:S01]  /*c790*/  F2FP.SATFINITE.E4M3.F32.PACK_AB_MERGE_C R219, RZ, R219, RZ ;  /* 0x000000dbffdb723e */ /* 0x000fe200048070ff */
[----:B------:R-:W-:Y:S01]  /*c7a0*/  FMUL R215, R215, UR20 ;  /* 0x00000014d7d77c20 */ /* 0x000fe20008400000 */
[----:B-1----:R-:W-:Y:S01]  /*c7b0*/  F2FP.SATFINITE.E4M3.F32.PACK_AB_MERGE_C R35, RZ, R218, RZ ;  /* 0x000000daff23723e */ /* 0x002fe200048070ff */
[----:B------:R-:W-:Y:S01]  /*c7c0*/  FMUL R216, R216, UR20 ;  /* 0x00000014d8d87c20 */ /* 0x000fe20008400000 */
[----:B------:R-:W-:Y:S01]  /*c7d0*/  F2FP.SATFINITE.E4M3.F32.PACK_AB_MERGE_C R217, RZ, R217, RZ ;  /* 0x000000d9ffd9723e */ /* 0x000fe200048070ff */
[----:B------:R-:W-:Y:S01]  /*c7e0*/  @!P3 STG.E.U8 desc[UR14][R26.64+0x9], R219 ;  /* 0x000009db1a00b986 */ /* 0x000fe2000c10110e */
[----:B------:R-:W-:-:S03]  /*c7f0*/  ISETP.LT.OR P3, PT, R41, 0x12, !P2 ;  /* 0x000000122900780c */ /* 0x000fc60005761670 */
[----:B------:R1:W-:Y:S01]  /*c800*/  @!P1 STG.E.U8 desc[UR14][R24.64+0x10], R35 ;  /* 0x0000102318009986 */ /* 0x0003e2000c10110e */
[----:B------:R-:W-:-:S03]  /*c810*/  ISETP.LT.OR P1, PT, R41, 0x11, !P2 ;  /* 0x000000112900780c */ /* 0x000fc60005721670 */
[----:B------:R-:W-:Y:S01]  /*c820*/  @!P6 STG.E.U8 desc[UR14][R24.64+0x11], R217 ;  /* 0x000011d91800e986 */ /* 0x000fe2000c10110e */
[----:B------:R-:W-:Y:S01]  /*c830*/  ISETP.LT.OR P6, PT, R41, 0x19, !P5 ;  /* 0x000000192900780c */ /* 0x000fe20006fc1670 */
[----:B------:R-:W-:Y:S01]  /*c840*/  FMUL R214, R214, UR20 ;  /* 0x00000014d6d67c20 */ /* 0x000fe20008400000 */
[----:B------:R-:W-:Y:S01]  /*c850*/  F2FP.SATFINITE.E4M3.F32.PACK_AB_MERGE_C R215, RZ, R215, RZ ;  /* 0x000000d7ffd7723e */ /* 0x000fe200048070ff */
[----:B------:R-:W-:Y:S01]  /*c860*/  FMUL R213, R213, UR20 ;  /* 0x00000014d5d57c20 */ /* 0x000fe20008400000 */
[----:B0-----:R-:W-:Y:S01]  /*c870*/  F2FP.SATFINITE.E4M3.F32.PACK_AB_MERGE_C R33, RZ, R216, RZ ;  /* 0x000000d8ff21723e */ /* 0x001fe200048070ff */
[----:B------:R-:W-:Y:S01]  /*c880*/  FMUL R212, R212, UR20 ;  /* 0x00000014d4d47c20 */ /* 0x000fe20008400000 */
[----:B------:R-:W-:Y:S01]  /*c890*/  F2FP.SATFINITE.E4M3.F32.PACK_AB_MERGE_C R37, RZ, R214, RZ ;  /* 0x000000d6ff25723e */ /* 0x000fe200048070ff */
[----:B------:R-:W-:Y:S01]  /*c8a0*/  @!P3 STG.E.U8 desc[UR14][R26.64+0x11], R215 ;  /* 0x000011d71a00b986 */ /* 0x000fe2000c10110e */
[----:B------:R-:W-:-:S03]  /*c8b0*/  ISETP.LT.OR P3, PT, R41, 0x1a, !P5 ;  /* 0x0000001a2900780c */ /* 0x000fc60006f61670 */
[----:B------:R0:W-:Y:S01]  /*c8c0*/  @!P1 STG.E.U8 desc[UR14][R26.64+0x10], R33 ;  /* 0x000010211a009986 */ /* 0x0001e2000c10110e */
[----:B------:R-:W-:-:S03]  /*c8d0*/  ISETP.LT.OR P1, PT, R41, 0x19, !P2 ;  /* 0x000000192900780c */ /* 0x000fc60005721670 */
[----:B------:R3:W-:Y:S01]  /*c8e0*/  @!P6 STG.E.U8 desc[UR14][R24.64+0x18], R37 ;  /* 0x000018251800e986 */ /* 0x0007e2000c10110e */
[----:B------:R-:W-:Y:S01]  /*c8f0*/  ISETP.LT.OR P6, PT, R41, 0x1a, !P2 ;  /* 0x0000001a2900780c */ /* 0x000fe200057c1670 */
[----:B------:R-:W-:Y:S01]  /*c900*/  FMUL R211, R211, UR20 ;  /* 0x00000014d3d37c20 */ /* 0x000fe20008400000 */
        /* <DEDUP_REMOVED lines=16> */
[----:B---3--:R-:W-:Y:S01]  /*ca10*/  F2FP.SATFINITE.E4M3.F32.PACK_AB_MERGE_C R37, RZ, R208, RZ ;  /* 0x000000d0ff25723e */ /* 0x008fe200048070ff */
        /* <DEDUP_REMOVED lines=42> */
[----:B------:R-:W-:Y:S02]  /*ccc0*/  FMUL R196, R196, UR20 ;  /* 0x00000014c4c47c20 */ /* 0x000fe40008400000 */
[----:B------:R-:W4:Y:S01]  /*ccd0*/  LDL.LU R225, [R1+0x10] ;  /* 0x0000100001e17983 */ /* 0x000f220000300800 */
[----:B------:R-:W-:-:S03]  /*cce0*/  F2FP.SATFINITE.E4M3.F32.PACK_AB_MERGE_C R197, RZ, R197, RZ ;  /* 0x000000c5ffc5723e */ /* 0x000fc600048070ff */
[----:B------:R-:W2:Y:S01]  /*ccf0*/  LDL.LU R226, [R1+0xc] ;  /* 0x00000c0001e27983 */ /* 0x000ea20000300800 */
[----:B0-----:R-:W-:-:S03]  /*cd00*/  F2FP.SATFINITE.E4M3.F32.PACK_AB_MERGE_C R33, RZ, R198, RZ ;  /* 0x000000c6ff21723e */ /* 0x001fc600048070ff */
[----:B------:R-:W4:Y:S01]  /*cd10*/  LDL.LU R224, [R1+0x8] ;  /* 0x0000080001e07983 */ /* 0x000f220000300800 */
[----:B---3--:R-:W-:-:S03]  /*cd20*/  F2FP.SATFINITE.E4M3.F32.PACK_AB_MERGE_C R37, RZ, R196, RZ ;  /* 0x000000c4ff25723e */ /* 0x008fc600048070ff */
[----:B------:R-:W3:Y:S04]  /*cd30*/  LDL.LU R223, [R1] ;  /* 0x0000000001df7983 */ /* 0x000ee80000300800 */
[----:B------:R-:W2:Y:S04]  /*cd40*/  LDL.LU R222, [R1+0x18] ;  /* 0x0000180001de7983 */ /* 0x000ea80000300800 */
[----:B------:R-:W2:Y:S01]  /*cd50*/  LDL.LU R220, [R1+0x4] ;  /* 0x0000040001dc7983 */ /* 0x000ea20000300800 */
[----:B------:R-:W-:Y:S01]  /*cd60*/  FMUL R195, R195, UR20 ;  /* 0x00000014c3c37c20 */ /* 0x000fe20008400000 */
[----:B------:R-:W-:Y:S01]  /*cd70*/  FMUL R194, R194, UR20 ;  /* 0x00000014c2c27c20 */ /* 0x000fe20008400000 */
[----:B------:R-:W-:Y:S01]  /*cd80*/  FMUL R193, R193, UR20 ;  /* 0x00000014c1c17c20 */ /* 0x000fe20008400000 */
[----:B------:R-:W-:Y:S01]  /*cd90*/  @!P3 STG.E.U8 desc[UR14][R24.64+0x39], R197 ;  /* 0x000039c51800b986 */ /* 0x000fe2000c10110e */
[----:B------:R-:W-:Y:S01]  /*cda0*/  ISETP.LT.OR P3, PT, R41, 0x3a, !P2 ;  /* 0x0000003a2900780c */ /* 0x000fe20005761670 */
[----:B------:R-:W-:Y:S01]  /*cdb0*/  FMUL R191, R191, UR20 ;  /* 0x00000014bfbf7c20 */ /* 0x000fe20008400000 */
[----:B------:R-:W-:Y:S01]  /*cdc0*/  F2FP.SATFINITE.E4M3.F32.PACK_AB_MERGE_C R195, RZ, R195, RZ ;  /* 0x000000c3ffc3723e */ /* 0x000fe200048070ff */
[----:B------:R0:W-:Y:S01]  /*cdd0*/  @!P1 STG.E.U8 desc[UR14][R24.64+0x38], R33 ;  /* 0x0000382118009986 */ /* 0x0001e2000c10110e */
[C---:B------:R-:W-:Y:S01]  /*cde0*/  ISETP.LT.OR P1, PT, R41.reuse, 0x41, !P5 ;  /* 0x000000412900780c */ /* 0x040fe20006f21670 */
[----:B------:R-:W-:Y:S01]  /*cdf0*/  FMUL R192, R192, UR20 ;  /* 0x00000014c0c07c20 */ /* 0x000fe20008400000 */
[----:B-1----:R-:W-:Y:S01]  /*ce00*/  F2FP.SATFINITE.E4M3.F32.PACK_AB_MERGE_C R35, RZ, R194, RZ ;  /* 0x000000c2ff23723e */ /* 0x002fe200048070ff */
[----:B------:R1:W-:Y:S01]  /*ce10*/  @!P6 STG.E.U8 desc[UR14][R26.64+0x38], R37 ;  /* 0x000038251a00e986 */ /* 0x0003e2000c10110e */
[----:B------:R-:W-:Y:S01]  /*ce20*/  ISETP.LT.OR P6, PT, R41, 0x42, !P5 ;  /* 0x000000422900780c */ /* 0x000fe20006fc1670 */
[----:B------:R-:W-:Y:S01]  /*ce30*/  FMUL R190, R190, UR20 ;  /* 0x00000014bebe7c20 */ /* 0x000fe20008400000 */
[----:B------:R-:W-:Y:S01]  /*ce40*/  F2FP.SATFINITE.E4M3.F32.PACK_AB_MERGE_C R193, RZ, R193, RZ ;  /* 0x000000c1ffc1723e */ /* 0x000fe200048070ff */
[----:B------:R-:W-:Y:S01]  /*ce50*/  FMUL R189, R189, UR20 ;  /* 0x00000014bdbd7c20 */ /* 0x000fe20008400000 */
[----:B------:R-:W-:Y:S01]  /*ce60*/  F2FP.SATFINITE.E4M3.F32.PACK_AB_MERGE_C R191, RZ, R191, RZ ;  /* 0x000000bfffbf723e */ /* 0x000fe200048070ff */
[----:B------:R-:W-:Y:S01]  /*ce70*/  @!P3 STG.E.U8 desc[UR14][R26.64+0x39], R195 ;  /* 0x000039c31a00b986 */ /* 0x000fe2000c10110e */
[C---:B------:R-:W-:Y:S01]  /*ce80*/  ISETP.LT.OR P3, PT, R41.reuse, 0x42, !P2 ;  /* 0x000000422900780c */ /* 0x040fe20005761670 */
[----:B------:R-:W-:Y:S01]  /*ce90*/  FMUL R188, R188, UR20 ;  /* 0x00000014bcbc7c20 */ /* 0x000fe20008400000 */
[----:B0-----:R-:W-:Y:S01]  /*cea0*/  F2FP.SATFINITE.E4M3.F32.PACK_AB_MERGE_C R33, RZ, R192, RZ ;  /* 0x000000c0ff21723e */ /* 0x001fe200048070ff */
[----:B------:R0:W-:Y:S01]  /*ceb0*/  @!P1 STG.E.U8 desc[UR14][R24.64+0x40], R35 ;  /* 0x0000402318009986 */ /* 0x0001e2000c10110e */
[----:B------:R-:W-:Y:S01]  /*cec0*/  ISETP.LT.OR P1, PT, R41, 0x41, !P2 ;  /* 0x000000412900780c */ /* 0x000fe20005721670 */
[----:B------:R-:W-:Y:S01]  /*ced0*/  FMUL R187, R187, UR20 ;  /* 0x00000014bbbb7c20 */ /* 0x000fe20008400000 */
[----:B-1----:R-:W-:Y:S01]  /*cee0*/  F2FP.SATFINITE.E4M3.F32.PACK_AB_MERGE_C R37, RZ, R190, RZ ;  /* 0x000000beff25723e */ /* 0x002fe200048070ff */
[----:B------:R-:W-:Y:S01]  /*cef0*/  @!P6 STG.E.U8 desc[UR14][R24.64+0x41], R193 ;  /* 0x000041c11800e986 */ /* 0x000fe2000c10110e */
        /* <DEDUP_REMOVED lines=12> */
[----:B------:R-:W-:Y:S01]  /*cfc0*/  F2FP.SATFINITE.E4M3.F32.PACK_AB_MERGE_C R185, RZ, R185, RZ ;  /* 0x000000b9ffb9723e */ /* 0x000fe200048070ff */
[----:B------:R1:W-:Y:S01]  /*cfd0*/  @!P6 STG.E.U8 desc[UR14][R24.64+0x48], R37 ;  /* 0x000048251800e986 */ /* 0x0003e2000c10110e */
[----:B------:R-:W-:Y:S01]  /*cfe0*/  ISETP.LT.OR P6, PT, R41, 0x4a, !P2 ;  /* 0x0000004a2900780c */ /* 0x000fe200057c1670 */
[----:B------:R-:W-:Y:S01]  /*cff0*/  FMUL R182, R182, UR20 ;  /* 0x00000014b6b67c20 */ /* 0x000fe20008400000 */
[----:B------:R-:W-:Y:S01]  /*d000*/  FMUL R181, R181, UR20 ;  /* 0x00000014b5b57c20 */ /* 0x000fe20008400000 */
[----:B------:R-:W-:Y:S01]  /*d010*/  F2FP.SATFINITE.E4M3.F32.PACK_AB_MERGE_C R183, RZ, R183, RZ ;  /* 0x000000b7ffb7723e */ /* 0x000fe200048070ff */
[----:B------:R-:W-:Y:S01]  /*d020*/  FMUL R180, R180, UR20 ;  /* 0x00000014b4b47c20 */ /* 0x000fe20008400000 */
[----:B------:R-:W-:Y:S01]  /*d030*/  @!P3 STG.E.U8 desc[UR14][R24.64+0x49], R189 ;  /* 0x000049bd1800b986 */ /* 0x000fe2000c10110e */
[----:B------:R-:W-:Y:S01]  /*d040*/  ISETP.LT.OR P3, PT, R41, 0x52, !P5 ;  /* 0x000000522900780c */ /* 0x000fe20006f61670 */
[----:B------:R-:W-:Y:S01]  /*d050*/  FMUL R179, R179, UR20 ;  /* 0x00000014b3b37c20 */ /* 0x000fe20008400000 */
[----:B0-----:R-:W-:Y:S01]  /*d060*/  F2FP.SATFINITE.E4M3.F32.PACK_AB_MERGE_C R33, RZ, R186, RZ ;  /* 0x000000baff21723e */ /* 0x001fe200048070ff */
[----:B------:R0:W-:Y:S01]  /*d070*/  @!P1 STG.E.U8 desc[UR14][R26.64+0x48], R35 ;  /* 0x000048231a009986 */ /* 0x0001e2000c10110e */
[C---:B------:R-:W-:Y:S01]  /*d080*/  ISETP.LT.OR P1, PT, R41.reuse, 0x51, !P5 ;  /* 0x000000512900780c */ /* 0x040fe20006f21670 */
        /* <DEDUP_REMOVED lines=13> */
[C---:B------:R-:W-:Y:S01]  /*d160*/  ISETP.LT.OR P1, PT, R41.reuse, 0x59, !P5 ;  /* 0x000000592900780c */ /* 0x040fe20006f21670 */
[----:B------:R-:W-:Y:S01]  /*d170*/  FMUL R174, R174, UR20 ;  /* 0x00000014aeae7c20 */ /* 0x000fe20008400000 */
[----:B------:R-:W-:Y:S01]  /*d180*/  F2FP.SATFINITE.E4M3.F32.PACK_AB_MERGE_C R177, RZ, R177, RZ ;  /* 0x000000b1ffb1723e */ /* 0x000fe200048070ff */
[----:B------:R1:W-:Y:S01]  /*d190*/  @!P6 STG.E.U8 desc[UR14][R26.64+0x50], R37 ;  /* 0x000050251a00e986 */ /* 0x0003e2000c10110e */
[----:B------:R-:W-:Y:S01]  /*d1a0*/  ISETP.LT.OR P6, PT, R41, 0x5a, !P5 ;  /* 0x0000005a2900780c */ /* 0x000fe20006fc1670 */
[----:B------:R-:W-:Y:S01]  /*d1b0*/  FMUL R173, R173, UR20 ;  /* 0x00000014adad7c20 */ /* 0x000fe20008400000 */
[----:B------:R-:W-:Y:S01]  /*d1c0*/  F2FP.SATFINITE.E4M3.F32.PACK_AB_MERGE_C R175, RZ, R175, RZ ;  /* 0x000000afffaf723e */ /* 0x000fe200048070ff */
[----:B------:R-:W-:Y:S01]  /*d1d0*/  FMUL R172, R172, UR20 ;  /* 0x00000014acac7c20 */ /* 0x000fe20008400000 */
[----:B------:R-:W-:Y:S01]  /*d1e0*/  FMUL R171, R171, UR20 ;  /* 0x00000014abab7c20 */ /* 0x000fe20008400000 */
        /* <DEDUP_REMOVED lines=42> */
[----:B------:R1:W-:Y:S01]  /*d490*/  @!P3 STG.E.U8 desc[UR14][R24.64+0x68], R33 ;  /* 0x000068211800b986 */ /* 0x0003e2000c10110e */
[----:B------:R-:W-:Y:S01]  /*d4a0*/  ISETP.LT.OR P3, PT, R41, 0x6a, !P2 ;  /* 0x0000006a2900780c */ /* 0x000fe20005761670 */
[----:B------:R-:W-:Y:S01]  /*d4b0*/  FMUL R158, R158, UR20 ;  /* 0x000000149e9e7c20 */ /* 0x000fe20008400000 */
[----:B0-----:R-:W-:Y:S01]  /*d4c0*/  F2FP.SATFINITE.E4M3.F32.PACK_AB_MERGE_C R35, RZ, R170, RZ ;  /* 0x000000aaff23723e */ /* 0x001fe200048070ff */
[----:B------:R-:W-:Y:S01]  /*d4d0*/  FMUL R157, R157, UR20 ;  /* 0x000000149d9d7c20 */ /* 0x000fe20008400000 */
[----:B------:R-:W-:Y:S01]  /*d4e0*/  F2FP.SATFINITE.E4M3.F32.PACK_AB_MERGE_C R159, RZ, R159, RZ ;  /* 0x0000009fff9f723e */ /* 0x000fe200048070ff */
[----:B------:R-:W-:Y:S01]  /*d4f0*/  FMUL R156, R156, UR20 ;  /* 0x000000149c9c7c20 */ /* 0x000fe20008400000 */
[----:B------:R-:W-:Y:S01]  /*d500*/  FMUL R155, R155, UR20 ;  /* 0x000000149b9b7c20 */ /* 0x000fe20008400000 */
[----:B------:R-:W-:Y:S01]  /*d510*/  @!P6 STG.E.U8 desc[UR14][R24.64+0x69], R173 ;  /* 0x000069ad1800e986 */ /* 0x000fe2000c10110e */
[----:B------:R-:W-:Y:S01]  /*d520*/  ISETP.LT.OR P6, PT, R41, 0x71, !P5 ;  /* 0x000000712900780c */ /* 0x000fe20006fc1670 */
[----:B------:R-:W-:Y:S01]  /*d530*/  FMUL R153, R153, UR20 ;  /* 0x0000001499997c20 */ /* 0x000fe20008400000 */
[----:B------:R-:W-:Y:S01]  /*d540*/  F2FP.SATFINITE.E4M3.F32.PACK_AB_MERGE_C R157, RZ, R157, RZ ;  /* 0x0000009dff9d723e */ /* 0x000fe200048070ff */
[----:B------:R-:W-:Y:S01]  /*d550*/  @!P1 STG.E.U8 desc[UR14][R26.64+0x68], R37 ;  /* 0x000068251a009986 */ /* 0x000fe2000c10110e */
        /* <DEDUP_REMOVED lines=12> */
[----:B------:R-:W-:Y:S01]  /*d620*/  FMUL R21, R21, UR20 ;  /* 0x0000001415157c20 */ /* 0x000fe20008400000 */
[----:B------:R-:W-:Y:S01]  /*d630*/  @!P1 STG.E.U8 desc[UR14][R24.64+0x71], R169 ;  /* 0x000071a918009986 */ /* 0x000fe2000c10110e */
[----:B------:R-:W-:Y:S01]  /*d640*/  ISETP.LT.OR P1, PT, R41, 0x79, !P5 ;  /* 0x000000792900780c */ /* 0x000fe20006f21670 */
[----:B------:R-:W-:Y:S01]  /*d650*/  FMUL R19, R19, UR20 ;  /* 0x0000001413137c20 */ /* 0x000fe20008400000 */
[C---:B------:R-:W-:Y:S01]  /*d660*/  ISETP.LT.OR P5, PT, R41.reuse, 0x7a, !P5 ;  /* 0x0000007a2900780c */ /* 0x040fe20006fa1670 */
[----:B------:R1:W-:Y:S01]  /*d670*/  @!P3 STG.E.U8 desc[UR14][R26.64+0x70], R33 ;  /* 0x000070211a00b986 */ /* 0x0003e2000c10110e */
[C---:B------:R-:W-:Y:S01]  /*d680*/  ISETP.LT.OR P3, PT, R41.reuse, 0x79, !P2 ;  /* 0x000000792900780c */ /* 0x040fe20005761670 */
[----:B------:R-:W-:Y:S01]  /*d690*/  FMUL R20, R20, UR20 ;  /* 0x0000001414147c20 */ /* 0x000fe20008400000 */
[----:B------:R-:W-:Y:S01]  /*d6a0*/  ISETP.LT.OR P2, PT, R41, 0x7a, !P2 ;  /* 0x0000007a2900780c */ /* 0x000fe20005741670 */
[----:B------:R-:W-:Y:S01]  /*d6b0*/  FMUL R18, R18, UR20 ;  /* 0x0000001412127c20 */ /* 0x000fe20008400000 */
[----:B0-----:R-:W-:Y:S01]  /*d6c0*/  F2FP.SATFINITE.E4M3.F32.PACK_AB_MERGE_C R35, RZ, R166, RZ ;  /* 0x000000a6ff23723e */ /* 0x001fe200048070ff */
[----:B------:R-:W-:Y:S01]  /*d6d0*/  @!P6 STG.E.U8 desc[UR14][R26.64+0x71], R167 ;  /* 0x000071a71a00e986 */ /* 0x000fe2000c10110e */
[----:B------:R-:W-:Y:S01]  /*d6e0*/  F2FP.SATFINITE.E4M3.F32.PACK_AB_MERGE_C R23, RZ, R23, RZ ;  /* 0x00000017ff17723e */ /* 0x000fe200048070ff */
[----:B------:R-:W-:Y:S01]  /*d6f0*/  FMUL R17, R17, UR20 ;  /* 0x0000001411117c20 */ /* 0x000fe20008400000 */
[----:B------:R-:W-:Y:S01]  /*d700*/  F2FP.SATFINITE.E4M3.F32.PACK_AB_MERGE_C R21, RZ, R21, RZ ;  /* 0x00000015ff15723e */ /* 0x000fe200048070ff */
[----:B------:R0:W-:Y:S01]  /*d710*/  @!P1 STG.E.U8 desc[UR14][R24.64+0x78], R35 ;  /* 0x0000782318009986 */ /* 0x0001e2000c10110e */
[----:B------:R-:W-:Y:S01]  /*d720*/  ISETP.GE.AND P1, PT, R42, 0x81, PT ;  /* 0x000000812a00780c */ /* 0x000fe20003f26270 */
[----:B------:R-:W-:Y:S01]  /*d730*/  FMUL R16, R16, UR20 ;  /* 0x0000001410107c20 */ /* 0x000fe20008400000 */
[----:B-1----:R-:W-:Y:S01]  /*d740*/  F2FP.SATFINITE.E4M3.F32.PACK_AB_MERGE_C R33, RZ, R164, RZ ;  /* 0x000000a4ff21723e */ /* 0x002fe200048070ff */
[----:B------:R1:W-:Y:S01]  /*d750*/  @!P5 STG.E.U8 desc[UR14][R24.64+0x79], R165 ;  /* 0x000079a51800d986 */ /* 0x0003e2000c10110e */
[----:B------:R-:W-:Y:S01]  /*d760*/  ISETP.LT.OR P5, PT, R41, 0x1, !P1 ;  /* 0x000000012900780c */ /* 0x000fe20004fa1670 */
[----:B------:R-:W-:Y:S01]  /*d770*/  FMUL R15, R15, UR20 ;  /* 0x000000140f0f7c20 */ /* 0x000fe20008400000 */
[----:B------:R-:W-:Y:S01]  /*d780*/  ISETP.LT.OR P6, PT, R41, 0x2, !P1 ;  /* 0x000000022900780c */ /* 0x000fe20004fc1670 */
[----:B------:R1:W-:Y:S01]  /*d790*/  @!P3 STG.E.U8 desc[UR14][R26.64+0x78], R33 ;  /* 0x000078211a00b986 */ /* 0x0003e2000c10110e */
[----:B------:R-:W-:Y:S01]  /*d7a0*/  ISETP.GE.AND P3, PT, R42, 0x89, PT ;  /* 0x000000892a00780c */ /* 0x000fe20003f66270 */
[----:B------:R-:W-:Y:S01]  /*d7b0*/  FMUL R13, R13, UR20 ;  /* 0x000000140d0d7c20 */ /* 0x000fe20008400000 */
[----:B------:R-:W-:Y:S01]  /*d7c0*/  F2FP.SATFINITE.E4M3.F32.PACK_AB_MERGE_C R19, RZ, R19, RZ ;  /* 0x00000013ff13723e */ /* 0x000fe200048070ff */
[----:B------:R1:W-:Y:S01]  /*d7d0*/  @!P2 STG.E.U8 desc[UR14][R26.64+0x79], R163 ;  /* 0x000079a31a00a986 */ /* 0x0003e2000c10110e */
[----:B0-----:R-:W-:Y:S01]  /*d7e0*/  F2FP.SATFINITE.E4M3.F32.PACK_AB_MERGE_C R35, RZ, R162, RZ ;  /* 0x000000a2ff23723e */ /* 0x001fe200048070ff */
[----:B------:R-:W-:Y:S01]  /*d7f0*/  FMUL R14, R14, UR20 ;  /* 0x000000140e0e7c20 */ /* 0x000fe20008400000 */
[C---:B------:R-:W-:Y:S01]  /*d800*/  ISETP.LT.OR P2, PT, R41.reuse, 0x1, !P3 ;  /* 0x000000012900780c */ /* 0x040fe20005f41670 */
[----:B------:R-:W-:Y:S01]  /*d810*/  FMUL R12, R12, UR20 ;  /* 0x000000140c0c7c20 */ /* 0x000fe20008400000 */
[----:B-1----:R-:W-:Y:S01]  /*d820*/  F2FP.SATFINITE.E4M3.F32.PACK_AB_MERGE_C R25, RZ, R160, RZ ;  /* 0x000000a0ff19723e */ /* 0x002fe200048070ff */
[----:B------:R-:W-:Y:S01]  /*d830*/  @!P5 STG.E.U8 desc[UR14][R30.64], R35 ;  /* 0x000000231e00d986 */ /* 0x000fe2000c10110e */
[----:B------:R-:W-:Y:S01]  /*d840*/  ISETP.LT.OR P5, PT, R41, 0x2, !P3 ;  /* 0x000000022900780c */ /* 0x000fe20005fa1670 */
[----:B------:R-:W-:Y:S01]  /*d850*/  FMUL R11, R11, UR20 ;  /* 0x000000140b0b7c20 */ /* 0x000fe20008400000 */
[----:B------:R-:W-:Y:S01]  /*d860*/  F2FP.SATFINITE.E4M3.F32.PACK_AB_MERGE_C R33, RZ, R156, RZ ;  /* 0x0000009cff21723e */ /* 0x000fe200048070ff */
        /* <DEDUP_REMOVED lines=9> */
[----:B------:R-:W-:Y:S01]  /*d900*/  F2FP.SATFINITE.E4M3.F32.PACK_AB_MERGE_C R15, RZ, R15, RZ ;  /* 0x0000000fff0f723e */ /* 0x000fe200048070ff */
[----:B------:R-:W-:Y:S01]  /*d910*/  @!P5 STG.E.U8 desc[UR14][R28.64+0x1], R159 ;  /* 0x0000019f1c00d986 */ /* 0x000fe2000c10110e */
        /* <DEDUP_REMOVED lines=8> */
[----:B0-----:R-:W-:Y:S01]  /*d9a0*/  F2FP.SATFINITE.E4M3.F32.PACK_AB_MERGE_C R25, RZ, R154, RZ ;  /* 0x0000009aff19723e */ /* 0x001fe200048070ff */
[----:B------:R-:W-:Y:S01]  /*d9b0*/  FMUL R3, R3, UR20 ;  /* 0x0000001403037c20 */ /* 0x000fe20008400000 */
[----:B------:R-:W-:Y:S01]  /*d9c0*/  F2FP.SATFINITE.E4M3.F32.PACK_AB_MERGE_C R9, RZ, R9, RZ ;  /* 0x00000009ff09723e */ /* 0x000fe200048070ff */
[----:B------:R-:W-:Y:S01]  /*d9d0*/  FMUL R4, R4, UR20 ;  /* 0x0000001404047c20 */ /* 0x000fe20008400000 */
[----:B------:R-:W-:Y:S01]  /*d9e0*/  F2FP.SATFINITE.E4M3.F32.PACK_AB_MERGE_C R7, RZ, R7, RZ ;  /* 0x00000007ff07723e */ /* 0x000fe200048070ff */
[----:B------:R-:W-:Y:S01]  /*d9f0*/  @!P5 STG.E.U8 desc[UR14][R30.64+0x9], R157 ;  /* 0x0000099d1e00d986 */ /* 0x000fe2000c10110e */
[C---:B------:R-:W-:Y:S01]  /*da00*/  ISETP.LT.OR P5, PT, R41.reuse, 0x12, !P1 ;  /* 0x000000122900780c */ /* 0x040fe20004fa1670 */
[----:B-----5:R-:W-:Y:S01]  /*da10*/  FMUL R0, R0, UR20 ;  /* 0x0000001400007c20 */ /* 0x020fe20008400000 */
[----:B-1----:R-:W-:Y:S01]  /*da20*/  F2FP.SATFINITE.E4M3.F32.PACK_AB_MERGE_C R27, RZ, R152, RZ ;  /* 0x00000098ff1b723e */ /* 0x002fe200048070ff */
[----:B------:R0:W-:Y:S01]  /*da30*/  @!P2 STG.E.U8 desc[UR14][R28.64+0x8], R33 ;  /* 0x000008211c00a986 */ /* 0x0001e2000c10110e */
[C---:B------:R-:W-:Y:S01]  /*da40*/  ISETP.LT.OR P2, PT, R41.reuse, 0x11, !P1 ;  /* 0x000000112900780c */ /* 0x040fe20004f41670 */
[----:B------:R-:W-:Y:S01]  /*da50*/  FMUL R2, R2, UR20 ;  /* 0x0000001402027c20 */ /* 0x000fe20008400000 */
[----:B------:R-:W-:Y:S01]  /*da60*/  F2FP.SATFINITE.E4M3.F32.PACK_AB_MERGE_C R5, RZ, R5, RZ ;  /* 0x00000005ff05723e */ /* 0x000fe200048070ff */
[----:B------:R-:W-:Y:S01]  /*da70*/  @!P6 STG.E.U8 desc[UR14][R28.64+0x9], R155 ;  /* 0x0000099b1c00e986 */ /* 0x000fe2000c10110e */
[----:B------:R-:W-:-:S05]  /*da80*/  ISETP.LT.OR P6, PT, R41, 0x11, !P3 ;  /* 0x000000112900780c */ /* 0x000fca0005fc1670 */
[----:B------:R-:W-:Y:S01]  /*da90*/  @!P5 STG.E.U8 desc[UR14][R30.64+0x11], R153 ;  /* 0x000011991e00d986 */ /* 0x000fe2000c10110e */
[C---:B------:R-:W-:Y:S02]  /*daa0*/  ISETP.LT.OR P5, PT, R41.reuse, 0x12, !P3 ;  /* 0x000000122900780c */ /* 0x040fe40005fa1670 */
[----:B0-----:R-:W-:Y:S01]  /*dab0*/  F2FP.SATFINITE.E4M3.F32.PACK_AB_MERGE_C R33, RZ, R22, RZ ;  /* 0x00000016ff21723e */ /* 0x001fe200048070ff */
[----:B------:R0:W-:Y:S01]  /*dac0*/  @!P2 STG.E.U8 desc[UR14][R30.64+0x10], R25 ;  /* 0x000010191e00a986 */ /* 0x0001e2000c10110e */
[----:B------:R-:W-:-:S03]  /*dad0*/  ISETP.LT.OR P2, PT, R41, 0x19, !P1 ;  /* 0x000000192900780c */ /* 0x000fc60004f41670 */
[----:B------:R-:W-:Y:S01]  /*dae0*/  @!P6 STG.E.U8 desc[UR14][R28.64+0x10], R27 ;  /* 0x0000101b1c00e986 */ /* 0x000fe2000c10110e */
[----:B------:R-:W-:-:S05]  /*daf0*/  ISETP.LT.OR P6, PT, R41, 0x1a, !P1 ;  /* 0x0000001a2900780c */ /* 0x000fca0004fc1670 */
[----:B------:R1:W-:Y:S01]  /*db00*/  @!P5 STG.E.U8 desc[UR14][R28.64+0x11], R23 ;  /* 0x000011171c00d986 */ /* 0x0003e2000c10110e */
[C---:B------:R-:W-:Y:S02]  /*db10*/  ISETP.LT.OR P5, PT, R41.reuse, 0x1a, !P3 ;  /* 0x0000001a2900780c */ /* 0x040fe40005fa1670 */
[----:B0-----:R-:W-:Y:S01]  /*db20*/  F2FP.SATFINITE.E4M3.F32.PACK_AB_MERGE_C R25, RZ, R20, RZ ;  /* 0x00000014ff19723e */ /* 0x001fe200048070ff */
[----:B------:R-:W-:Y:S01]  /*db30*/  @!P2 STG.E.U8 desc[UR14][R30.64+0x18], R33 ;  /* 0x000018211e00a986 */ /* 0x000fe2000c10110e */
[----:B------:R-:W-:-:S03]  /*db40*/  ISETP.LT.OR P2, PT, R41, 0x19, !P3 ;  /* 0x000000192900780c */ /* 0x000fc60005f41670 */
[----:B------:R0:W-:Y:S01]  /*db50*/  @!P6 STG.E.U8 desc[UR14][R30.64+0x19], R21 ;  /* 0x000019151e00e986 */ /* 0x0001e2000c10110e */
[----:B------:R-:W-:Y:S02]  /*db60*/  ISETP.LT.OR P6, PT, R41, 0x21, !P1 ;  /* 0x000000212900780c */ /* 0x000fe40004fc1670 */
[----:B-1----:R-:W-:-:S03]  /*db70*/  F2FP.SATFINITE.E4M3.F32.PACK_AB_MERGE_C R23, RZ, R18, RZ ;  /* 0x00000012ff17723e */ /* 0x002fc600048070ff */
[----:B------:R1:W-:Y:S01]  /*db80*/  @!P5 STG.E.U8 desc[UR14][R28.64+0x19], R19 ;  /* 0x000019131c00d986 */ /* 0x0003e2000c10110e */
[----:B------:R-:W-:-:S03]  /*db90*/  ISETP.LT.OR P5, PT, R41, 0x22, !P1 ;  /* 0x000000222900780c */ /* 0x000fc60004fa1670 */
[----:B------:R-:W-:Y:S01]  /*dba0*/  @!P2 STG.E.U8 desc[UR14][R28.64+0x18], R25 ;  /* 0x000018191c00a986 */ /* 0x000fe2000c10110e */
[C---:B------:R-:W-:Y:S02]  /*dbb0*/  ISETP.LT.OR P2, PT, R41.reuse, 0x21, !P3 ;  /* 0x000000212900780c */ /* 0x040fe40005f41670 */
[----:B0-----:R-:W-:Y:S01]  /*dbc0*/  F2FP.SATFINITE.E4M3.F32.PACK_AB_MERGE_C R21, RZ, R16, RZ ;  /* 0x00000010ff15723e */ /* 0x001fe200048070ff */
[----:B------:R-:W-:Y:S01]  /*dbd0*/  @!P6 STG.E.U8 desc[UR14][R30.64+0x20], R23 ;  /* 0x000020171e00e986 */ /* 0x000fe2000c10110e */
[----:B------:R-:W-:Y:S02]  /*dbe0*/  ISETP.LT.OR P6, PT, R41, 0x22, !P3 ;  /* 0x000000222900780c */ /* 0x000fe40005fc1670 */
[----:B-1----:R-:W-:-:S03]  /*dbf0*/  F2FP.SATFINITE.E4M3.F32.PACK_AB_MERGE_C R19, RZ, R14, RZ ;  /* 0x0000000eff13723e */ /* 0x002fc600048070ff */
[----:B------:R0:W-:Y:S01]  /*dc00*/  @!P5 STG.E.U8 desc[UR14][R30.64+0x21], R17 ;  /* 0x000021111e00d986 */ /* 0x0001e2000c10110e */
[----:B------:R-:W-:-:S03]  /*dc10*/  ISETP.LT.OR P5, PT, R41, 0x2a, !P1 ;  /* 0x0000002a2900780c */ /* 0x000fc60004fa1670 */
[----:B------:R-:W-:Y:S01]  /*dc20*/  @!P2 STG.E.U8 desc[UR14][R28.64+0x20], R21 ;  /* 0x000020151c00a986 */ /* 0x000fe2000c10110e */
[----:B------:R-:W-:-:S03]  /*dc30*/  ISETP.LT.OR P2, PT, R41, 0x29, !P1 ;  /* 0x000000292900780c */ /* 0x000fc60004f41670 */
[----:B------:R1:W-:Y:S01]  /*dc40*/  @!P6 STG.E.U8 desc[UR14][R28.64+0x21], R15 ;  /* 0x0000210f1c00e986 */ /* 0x0003e2000c10110e */
[----:B------:R-:W-:Y:S02]  /*dc50*/  ISETP.LT.OR P6, PT, R41, 0x29, !P3 ;  /* 0x000000292900780c */ /* 0x000fe40005fc1670 */
[----:B0-----:R-:W-:-:S03]  /*dc60*/  F2FP.SATFINITE.E4M3.F32.PACK_AB_MERGE_C R17, RZ, R12, RZ ;  /* 0x0000000cff11723e */ /* 0x001fc600048070ff */
[----:B------:R0:W-:Y:S01]  /*dc70*/  @!P5 STG.E.U8 desc[UR14][R30.64+0x29], R13 ;  /* 0x0000290d1e00d986 */ /* 0x0001e2000c10110e */
[----:B------:R-:W-:-:S03]  /*dc80*/  ISETP.LT.OR P5, PT, R41, 0x2a, !P3 ;  /* 0x0000002a2900780c */ /* 0x000fc60005fa1670 */
[----:B------:R-:W-:Y:S01]  /*dc90*/  @!P2 STG.E.U8 desc[UR14][R30.64+0x28], R19 ;  /* 0x000028131e00a986 */ /* 0x000fe2000c10110e */
[C---:B------:R-:W-:Y:S02]  /*dca0*/  ISETP.LT.OR P2, PT, R41.reuse, 0x31, !P1 ;  /* 0x000000312900780c */ /* 0x040fe40004f41670 */
[----:B-1----:R-:W-:Y:S01]  /*dcb0*/  F2FP.SATFINITE.E4M3.F32.PACK_AB_MERGE_C R15, RZ, R10, RZ ;  /* 0x0000000aff0f723e */ /* 0x002fe200048070ff */
[----:B------:R-:W-:Y:S01]  /*dcc0*/  @!P6 STG.E.U8 desc[UR14][R28.64+0x28], R17 ;  /* 0x000028111c00e986 */ /* 0x000fe2000c10110e */
[----:B------:R-:W-:Y:S02]  /*dcd0*/  ISETP.LT.OR P6, PT, R41, 0x32, !P1 ;  /* 0x000000322900780c */ /* 0x000fe40004fc1670 */
[----:B0-----:R-:W-:-:S03]  /*dce0*/  F2FP.SATFINITE.E4M3.F32.PACK_AB_MERGE_C R13, RZ, R8, RZ ;  /* 0x00000008ff0d723e */ /* 0x001fc600048070ff */
        /* <DEDUP_REMOVED lines=9> */
[----:B------:R3:W-:Y:S01]  /*dd80*/  @!P2 STG.E.U8 desc[UR14][R28.64+0x30], R13 ;  /* 0x0000300d1c00a986 */ /* 0x0007e2000c10110e */
[C---:B------:R-:W-:Y:S02]  /*dd90*/  ISETP.LT.OR P2, PT, R41.reuse, 0x39, !P3 ;  /* 0x000000392900780c */ /* 0x040fe40005f41670 */
[----:B-1----:R-:W-:Y:S01]  /*dda0*/  F2FP.SATFINITE.E4M3.F32.PACK_AB_MERGE_C R9, RZ, R4, RZ ;  /* 0x00000004ff09723e */ /* 0x002fe200048070ff */
[----:B------:R1:W-:Y:S01]  /*ddb0*/  @!P6 STG.E.U8 desc[UR14][R30.64+0x38], R11 ;  /* 0x0000380b1e00e986 */ /* 0x0003e2000c10110e */
[C---:B------:R-:W-:Y:S02]  /*ddc0*/  ISETP.LT.OR P6, PT, R41.reuse, 0x3a, !P3 ;  /* 0x0000003a2900780c */ /* 0x040fe40005fc1670 */
[----:B0-----:R-:W-:Y:S01]  /*ddd0*/  F2FP.SATFINITE.E4M3.F32.PACK_AB_MERGE_C R7, RZ, R2, RZ ;  /* 0x00000002ff07723e */ /* 0x001fe200048070ff */
[----:B----4-:R-:W-:Y:S02]  /*dde0*/  FMUL R2, R224, UR20 ;  /* 0x00000014e0027c20 */ /* 0x010fe40008400000 */
[----:B------:R0:W-:Y:S01]  /*ddf0*/  @!P5 STG.E.U8 desc[UR14][R30.64+0x39], R5 ;  /* 0x000039051e00d986 */ /* 0x0001e2000c10110e */
[----:B------:R-:W-:-:S02]  /*de00*/  ISETP.LT.OR P5, PT, R41, 0x42, !P1 ;  /* 0x000000422900780c */ /* 0x000fc40004fa1670 */
[----:B---3--:R-:W-:Y:S01]  /*de10*/  F2FP.SATFINITE.E4M3.F32.PACK_AB_MERGE_C R13, RZ, R3, RZ ;  /* 0x00000003ff0d723e */ /* 0x008fe200048070ff */
[----:B------:R-:W-:Y:S01]  /*de20*/  FMUL R3, R223, UR20 ;  /* 0x00000014df037c20 */ /* 0x000fe20008400000 */
[----:B------:R3:W-:Y:S01]  /*de30*/  @!P2 STG.E.U8 desc[UR14][R28.64+0x38], R9 ;  /* 0x000038091c00a986 */ /* 0x0007e2000c10110e */
[----:B-1----:R-:W-:Y:S01]  /*de40*/  F2FP.SATFINITE.E4M3.F32.PACK_AB_MERGE_C R11, RZ, R0, RZ ;  /* 0x00000000ff0b723e */ /* 0x002fe200048070ff */
[----:B--2---:R-:W-:Y:S01]  /*de50*/  FMUL R0, R220, UR20 ;  /* 0x00000014dc007c20 */ /* 0x004fe20008400000 */
[----:B------:R-:W-:Y:S01]  /*de60*/  ISETP.LT.OR P2, PT, R41, 0x41, !P1 ;  /* 0x000000412900780c */ /* 0x000fe20004f41670 */
[----:B------:R-:W2:Y:S04]  /*de70*/  LDL.LU R223, [R1+0x1c] ;  /* 0x00001c0001df7983 */ /* 0x000ea80000300800 */
[----:B------:R-:W4:Y:S01]  /*de80*/  LDL.LU R221, [R1+0x20] ;  /* 0x0000200001dd7983 */ /* 0x000f220000300800 */
[----:B0-----:R-:W-:-:S03]  /*de90*/  F2FP.SATFINITE.E4M3.F32.PACK_AB_MERGE_C R5, RZ, R3, RZ ;  /* 0x00000003ff05723e */ /* 0x001fc600048070ff */
[----:B------:R-:W4:Y:S01]  /*dea0*/  LDL.LU R224, [R1+0x24] ;  /* 0x0000240001e07983 */ /* 0x000f220000300800 */
[----:B------:R-:W-:Y:S01]  /*deb0*/  FMUL R3, R226, UR20 ;  /* 0x00000014e2037c20 */ /* 0x000fe20008400000 */
[----:B---3--:R-:W-:Y:S01]  /*dec0*/  F2FP.SATFINITE.E4M3.F32.PACK_AB_MERGE_C R9, RZ, R0, RZ ;  /* 0x00000000ff09723e */ /* 0x008fe200048070ff */
[----:B------:R-:W-:Y:S01]  /*ded0*/  FMUL R0, R225, UR20 ;  /* 0x00000014e1007c20 */ /* 0x000fe20008400000 */
[----:B------:R0:W-:Y:S01]  /*dee0*/  @!P6 STG.E.U8 desc[UR14][R28.64+0x39], R13 ;  /* 0x0000390d1c00e986 */ /* 0x0001e2000c10110e */
[----:B------:R-:W-:-:S03]  /*def0*/  ISETP.LT.OR P6, PT, R41, 0x41, !P3 ;  /* 0x000000412900780c */ /* 0x000fc60005fc1670 */
[----:B------:R-:W3:Y:S04]  /*df00*/  LDL.LU R226, [R1+0x28] ;  /* 0x0000280001e27983 */ /* 0x000ee80000300800 */
[----:B------:R-:W3:Y:S01]  /*df10*/  LDL.LU R225, [R1+0x2c] ;  /* 0x00002c0001e17983 */ /* 0x000ee20000300800 */
[----:B0-----:R-:W-:Y:S01]  /*df20*/  F2FP.SATFINITE.E4M3.F32.PACK_AB_MERGE_C R13, RZ, R2, RZ ;  /* 0x00000002ff0d723e */ /* 0x001fe200048070ff */
[----:B------:R-:W-:Y:S02]  /*df30*/  FMUL R2, R227, UR20 ;  /* 0x00000014e3027c20 */ /* 0x000fe40008400000 */
[----:B------:R-:W3:Y:S04]  /*df40*/  LDL.LU R227, [R1+0x30] ;  /* 0x0000300001e37983 */ /* 0x000ee80000300800 */
[----:B------:R-:W-:Y:S01]  /*df50*/  @!P5 STG.E.U8 desc[UR14][R30.64+0x41], R11 ;  /* 0x0000410b1e00d986 */ /* 0x000fe2000c10110e */
[----:B------:R-:W-:-:S03]  /*df60*/  ISETP.LT.OR P5, PT, R41, 0x42, !P3 ;  /* 0x000000422900780c */ /* 0x000fc60005fa1670 */
[----:B------:R0:W-:Y:S01]  /*df70*/  @!P2 STG.E.U8 desc[UR14][R30.64+0x40], R7 ;  /* 0x000040071e00a986 */ /* 0x0001e2000c10110e */
[----:B------:R-:W-:-:S03]  /*df80*/  ISETP.LT.OR P2, PT, R41, 0x49, !P1 ;  /* 0x000000492900780c */ /* 0x000fc60004f41670 */
[----:B------:R1:W-:Y:S01]  /*df90*/  @!P6 STG.E.U8 desc[UR14][R28.64+0x40], R5 ;  /* 0x000040051c00e986 */ /* 0x0003e2000c10110e */
[----:B------:R-:W-:-:S03]  /*dfa0*/  ISETP.LT.OR P6, PT, R41, 0x4a, !P1 ;  /* 0x0000004a2900780c */ /* 0x000fc60004fc1670 */
[----:B------:R-:W3:Y:S04]  /*dfb0*/  LDL.LU R220, [R1+0x34] ;  /* 0x0000340001dc7983 */ /* 0x000ee80000300800 */
[----:B------:R1:W-:Y:S01]  /*dfc0*/  @!P5 STG.E.U8 desc[UR14][R28.64+0x41], R9 ;  /* 0x000041091c00d986 */ /* 0x0003e2000c10110e */
[----:B0-----:R-:W-:Y:S01]  /*dfd0*/  F2FP.SATFINITE.E4M3.F32.PACK_AB_MERGE_C R7, RZ, R3, RZ ;  /* 0x00000003ff07723e */ /* 0x001fe200048070ff */
[----:B------:R-:W-:Y:S02]  /*dfe0*/  FMUL R3, R222, UR20 ;  /* 0x00000014de037c20 */ /* 0x000fe40008400000 */
[----:B------:R-:W-:Y:S01]  /*dff0*/  @!P2 STG.E.U8 desc[UR14][R30.64+0x48], R13 ;  /* 0x0000480d1e00a986 */ /* 0x000fe2000c10110e */
[----:B------:R-:W-:-:S03]  /*e000*/  ISETP.LT.OR P2, PT, R41, 0x49, !P3 ;  /* 0x000000492900780c */ /* 0x000fc60005f41670 */
[----:B------:R-:W3:Y:S01]  /*e010*/  LDL.LU R222, [R1+0x38] ;  /* 0x0000380001de7983 */ /* 0x000ee20000300800 */
[----:B-1----:R-:W-:Y:S02]  /*e020*/  F2FP.SATFINITE.E4M3.F32.PACK_AB_MERGE_C R5, RZ, R0, RZ ;  /* 0x00000000ff05723e */ /* 0x002fe400048070ff */
[----:B------:R-:W-:Y:S02]  /*e030*/  F2FP.SATFINITE.E4M3.F32.PACK_AB_MERGE_C R11, RZ, R2, RZ ;  /* 0x00000002ff0b723e */ /* 0x000fe400048070ff */
[----:B------:R-:W-:Y:S01]  /*e040*/  F2FP.SATFINITE.E4M3.F32.PACK_AB_MERGE_C R9, RZ, R3, RZ ;  /* 0x00000003ff09723e */ /* 0x000fe200048070ff */
[----:B------:R0:W-:Y:S04]  /*e050*/  @!P6 STG.E.U8 desc[UR14][R30.64+0x49], R7 ;  /* 0x000049071e00e986 */ /* 0x0001e8000c10110e */
[----:B------:R1:W-:Y:S01]  /*e060*/  @!P2 STG.E.U8 desc[UR14][R28.64+0x48], R5 ;  /* 0x000048051c00a986 */ /* 0x0003e2000c10110e */
[----:B--2---:R-:W-:-:S03]  /*e070*/  FMUL R0, R223, UR20 ;  /* 0x00000014df007c20 */ /* 0x004fc60008400000 */
[----:B------:R-:W2:Y:S01]  /*e080*/  LDL.LU R223, [R1+0x3c] ;  /* 0x00003c0001df7983 */ /* 0x000ea20000300800 */
[----:B----4-:R-:W-:Y:S01]  /*e090*/  FMUL R2, R221, UR20 ;  /* 0x00000014dd027c20 */ /* 0x010fe20008400000 */
[----:B0-----:R-:W-:Y:S01]  /*e0a0*/  F2FP.SATFINITE.E4M3.F32.PACK_AB_MERGE_C R7, RZ, R0, RZ ;  /* 0x00000000ff07723e */ /* 0x001fe200048070ff */
[----:B------:R-:W-:Y:S02]  /*e0b0*/  FMUL R3, R224, UR20 ;  /* 0x00000014e0037c20 */ /* 0x000fe40008400000 */
[----:B------:R-:W4:Y:S01]  /*e0c0*/  LDL.LU R224, [R1+0x40] ;  /* 0x0000400001e07983 */ /* 0x000f220000300800 */
[----:B------:R-:W-:Y:S02]  /*e0d0*/  F2FP.SATFINITE.E4M3.F32.PACK_AB_MERGE_C R13, RZ, R2, RZ ;  /* 0x00000002ff0d723e */ /* 0x000fe400048070ff */
[----:B-1----:R-:W-:Y:S01]  /*e0e0*/  F2FP.SATFINITE.E4M3.F32.PACK_AB_MERGE_C R5, RZ, R3, RZ ;  /* 0x00000003ff05723e */ /* 0x002fe200048070ff */
[----:B---3--:R-:W-:Y:S02]  /*e0f0*/  FMUL R0, R226, UR20 ;  /* 0x00000014e2007c20 */ /* 0x008fe40008400000 */
[----:B------:R-:W3:Y:S01]  /*e100*/  LDL.LU R226, [R1+0x44] ;  /* 0x0000440001e27983 */ /* 0x000ee20000300800 */
[----:B------:R-:W-:-:S03]  /*e110*/  FMUL R2, R225, UR20 ;  /* 0x00000014e1027c20 */ /* 0x000fc60008400000 */
[----:B------:R-:W3:Y:S01]  /*e120*/  LDL.LU R225, [R1+0x48] ;  /* 0x0000480001e17983 */ /* 0x000ee20000300800 */
[----:B------:R-:W-:-:S03]  /*e130*/  FMUL R3, R227, UR20 ;  /* 0x00000014e3037c20 */ /* 0x000fc60008400000 */
[----:B------:R-:W3:Y:S01]  /*e140*/  LDL.LU R227, [R1+0x4c] ;  /* 0x00004c0001e37983 */ /* 0x000ee20000300800 */
[C---:B------:R-:W-:Y:S02]  /*e150*/  ISETP.LT.OR P5, PT, R41.reuse, 0x4a, !P3 ;  /* 0x0000004a2900780c */ /* 0x040fe40005fa1670 */
[C---:B------:R-:W-:Y:S01]  /*e160*/  ISETP.LT.OR P6, PT, R41.reuse, 0x51, !P1 ;  /* 0x000000512900780c */ /* 0x040fe20004fc1670 */
[----:B------:R-:W3:Y:S01]  /*e170*/  LDL.LU R219, [R1+0x50] ;  /* 0x0000500001db7983 */ /* 0x000ee20000300800 */
[----:B------:R-:W-:-:S03]  /*e180*/  ISETP.LT.OR P2, PT, R41, 0x51, !P3 ;  /* 0x000000512900780c */ /* 0x000fc60005f41670 */
[----:B------:R-:W3:Y:S04]  /*e190*/  LDL.LU R218, [R1+0x54] ;  /* 0x0000540001da7983 */ /* 0x000ee80000300800 */
[----:B------:R-:W3:Y:S04]  /*e1a0*/  LDL.LU R221, [R1+0x58] ;  /* 0x0000580001dd7983 */ /* 0x000ee80000300800 */
[----:B------:R0:W-:Y:S01]  /*e1b0*/  @!P5 STG.E.U8 desc[UR14][R28.64+0x49], R11 ;  /* 0x0000490b1c00d986 */ /* 0x0001e2000c10110e */
[----:B------:R-:W-:-:S03]  /*e1c0*/  ISETP.LT.OR P5, PT, R41, 0x52, !P1 ;  /* 0x000000522900780c */ /* 0x000fc60004fa1670 */
[----:B------:R1:W-:Y:S01]  /*e1d0*/  @!P6 STG.E.U8 desc[UR14][R30.64+0x50], R9 ;  /* 0x000050091e00e986 */ /* 0x0003e2000c10110e */
[----:B------:R-:W-:Y:S02]  /*e1e0*/  ISETP.LT.OR P6, PT, R41, 0x52, !P3 ;  /* 0x000000522900780c */ /* 0x000fe40005fc1670 */
[----:B0-----:R-:W-:-:S07]  /*e1f0*/  F2FP.SATFINITE.E4M3.F32.PACK_AB_MERGE_C R11, RZ, R2, RZ ;  /* 0x00000002ff0b723e */ /* 0x001fce00048070ff */
[----:B------:R0:W-:Y:S01]  /*e200*/  @!P5 STG.E.U8 desc[UR14][R30.64+0x51], R7 ;  /* 0x000051071e00d986 */ /* 0x0001e2000c10110e */
[C---:B------:R-:W-:Y:S02]  /*e210*/  ISETP.LT.OR P5, PT, R41.reuse, 0x5a, !P1 ;  /* 0x0000005a2900780c */ /* 0x040fe40004fa1670 */
[----:B-1----:R-:W-:Y:S01]  /*e220*/  F2FP.SATFINITE.E4M3.F32.PACK_AB_MERGE_C R9, RZ, R0, RZ ;  /* 0x00000000ff09723e */ /* 0x002fe200048070ff */
[----:B------:R-:W-:Y:S01]  /*e230*/  @!P2 STG.E.U8 desc[UR14][R28.64+0x50], R13 ;  /* 0x0000500d1c00a986 */ /* 0x000fe2000c10110e */
[C---:B------:R-:W-:Y:S01]  /*e240*/  ISETP.LT.OR P2, PT, R41.reuse, 0x59, !P1 ;  /* 0x000000592900780c */ /* 0x040fe20004f41670 */
[----:B------:R-:W-:Y:S01]  /*e250*/  FMUL R0, R220, UR20 ;  /* 0x00000014dc007c20 */ /* 0x000fe20008400000 */
[----:B------:R-:W-:Y:S01]  /*e260*/  FMUL R2, R222, UR20 ;  /* 0x00000014de027c20 */ /* 0x000fe20008400000 */
[----:B------:R1:W-:Y:S01]  /*e270*/  @!P6 STG.E.U8 desc[UR14][R28.64+0x51], R5 ;  /* 0x000051051c00e986 */ /* 0x0003e2000c10110e */
[----:B------:R-:W-:-:S03]  /*e280*/  ISETP.LT.OR P6, PT, R41, 0x59, !P3 ;  /* 0x000000592900780c */ /* 0x000fc60005fc1670 */
[----:B------:R-:W3:Y:S04]  /*e290*/  LDL.LU R220, [R1+0x5c] ;  /* 0x00005c0001dc7983 */ /* 0x000ee80000300800 */
[----:B------:R-:W3:Y:S01]  /*e2a0*/  LDL.LU R222, [R1+0x60] ;  /* 0x0000600001de7983 */ /* 0x000ee20000300800 */
[----:B0-----:R-:W-:Y:S02]  /*e2b0*/  F2FP.SATFINITE.E4M3.F32.PACK_AB_MERGE_C R7, RZ, R3, RZ ;  /* 0x00000003ff07723e */ /* 0x001fe400048070ff */
[----:B-1----:R-:W-:Y:S01]  /*e2c0*/  F2FP.SATFINITE.E4M3.F32.PACK_AB_MERGE_C R5, RZ, R0, RZ ;  /* 0x00000000ff05723e */ /* 0x002fe200048070ff */
[----:B------:R0:W-:Y:S01]  /*e2d0*/  @!P2 STG.E.U8 desc[UR14][R30.64+0x58], R9 ;  /* 0x000058091e00a986 */ /* 0x0001e2000c10110e */
[----:B------:R-:W-:-:S03]  /*e2e0*/  F2FP.SATFINITE.E4M3.F32.PACK_AB_MERGE_C R13, RZ, R2, RZ ;  /* 0x00000002ff0d723e */ /* 0x000fc600048070ff */
[----:B------:R-:W-:Y:S04]  /*e2f0*/  @!P5 STG.E.U8 desc[UR14][R30.64+0x59], R11 ;  /* 0x0000590b1e00d986 */ /* 0x000fe8000c10110e */
[----:B------:R1:W-:Y:S01]  /*e300*/  @!P6 STG.E.U8 desc[UR14][R28.64+0x58], R7 ;  /* 0x000058071c00e986 */ /* 0x0003e2000c10110e */
[----:B--2---:R-:W-:-:S03]  /*e310*/  FMUL R3, R223, UR20 ;  /* 0x00000014df037c20 */ /* 0x004fc60008400000 */
[----:B------:R-:W2:Y:S01]  /*e320*/  LDL.LU R223, [R1+0x64] ;  /* 0x0000640001df7983 */ /* 0x000ea20000300800 */
[----:B----4-:R-:W-:Y:S01]  /*e330*/  FMUL R0, R224, UR20 ;  /* 0x00000014e0007c20 */ /* 0x010fe20008400000 */
[----:B0-----:R-:W-:Y:S02]  /*e340*/  F2FP.SATFINITE.E4M3.F32.PACK_AB_MERGE_C R9, RZ, R3, RZ ;  /* 0x00000003ff09723e */ /* 0x001fe400048070ff */
[----:B------:R-:W4:Y:S02]  /*e350*/  LDL.LU R224, [R1+0x68] ;  /* 0x0000680001e07983 */ /* 0x000f240000300800 */
        /* <DEDUP_REMOVED lines=8> */
[C---:B------:R-:W-:Y:S02]  /*e3e0*/  ISETP.LT.OR P2, PT, R41.reuse, 0x61, !P1 ;  /* 0x000000612900780c */ /* 0x040fe40004f41670 */
[----:B------:R-:W-:-:S09]  /*e3f0*/  ISETP.LT.OR P6, PT, R41, 0x62, !P1 ;  /* 0x000000622900780c */ /* 0x000fd20004fc1670 */
[----:B------:R0:W-:Y:S01]  /*e400*/  @!P5 STG.E.U8 desc[UR14][R28.64+0x59], R5 ;  /* 0x000059051c00d986 */ /* 0x0001e2000c10110e */
[----:B------:R-:W-:-:S03]  /*e410*/  ISETP.LT.OR P5, PT, R41, 0x62, !P3 ;  /* 0x000000622900780c */ /* 0x000fc60005fa1670 */
[----:B------:R-:W-:Y:S01]  /*e420*/  @!P2 STG.E.U8 desc[UR14][R30.64+0x60], R13 ;  /* 0x0000600d1e00a986 */ /* 0x000fe2000c10110e */
[----:B------:R-:W-:-:S03]  /*e430*/  ISETP.LT.OR P2, PT, R41, 0x61, !P3 ;  /* 0x000000612900780c */ /* 0x000fc60005f41670 */
[----:B------:R1:W-:Y:S01]  /*e440*/  @!P6 STG.E.U8 desc[UR14][R30.64+0x61], R9 ;  /* 0x000061091e00e986 */ /* 0x0003e2000c10110e */
[----:B------:R-:W-:Y:S02]  /*e450*/  ISETP.LT.OR P6, PT, R41, 0x69, !P1 ;  /* 0x000000692900780c */ /* 0x000fe40004fc1670 */
[----:B------:R-:W-:Y:S02]  /*e460*/  F2FP.SATFINITE.E4M3.F32.PACK_AB_MERGE_C R11, RZ, R2, RZ ;  /* 0x00000002ff0b723e */ /* 0x000fe400048070ff */
[----:B0-----:R-:W-:-:S03]  /*e470*/  F2FP.SATFINITE.E4M3.F32.PACK_AB_MERGE_C R5, RZ, R3, RZ ;  /* 0x00000003ff05723e */ /* 0x001fc600048070ff */
[----:B------:R-:W-:Y:S01]  /*e480*/  @!P5 STG.E.U8 desc[UR14][R28.64+0x61], R11 ;  /* 0x0000610b1c00d986 */ /* 0x000fe2000c10110e */
[----:B------:R-:W-:-:S03]  /*e490*/  ISETP.LT.OR P5, PT, R41, 0x6a, !P1 ;  /* 0x0000006a2900780c */ /* 0x000fc60004fa1670 */
[----:B------:R0:W-:Y:S01]  /*e4a0*/  @!P2 STG.E.U8 desc[UR14][R28.64+0x60], R7 ;  /* 0x000060071c00a986 */ /* 0x0001e2000c10110e */
[----:B------:R-:W-:-:S03]  /*e4b0*/  ISETP.LT.OR P2, PT, R41, 0x69, !P3 ;  /* 0x000000692900780c */ /* 0x000fc60005f41670 */
[----:B------:R0:W-:Y:S01]  /*e4c0*/  @!P6 STG.E.U8 desc[UR14][R30.64+0x68], R5 ;  /* 0x000068051e00e986 */ /* 0x0001e2000c10110e */
[----:B------:R-:W-:Y:S01]  /*e4d0*/  ISETP.LT.OR P6, PT, R41, 0x6a, !P3 ;  /* 0x0000006a2900780c */ /* 0x000fe20005fc1670 */
[----:B------:R-:W-:Y:S01]  /*e4e0*/  FMUL R2, R219, UR20 ;  /* 0x00000014db027c20 */ /* 0x000fe20008400000 */
[----:B------:R-:W-:Y:S01]  /*e4f0*/  FMUL R3, R218, UR20 ;  /* 0x00000014da037c20 */ /* 0x000fe20008400000 */
[----:B-1----:R-:W-:-:S03]  /*e500*/  F2FP.SATFINITE.E4M3.F32.PACK_AB_MERGE_C R9, RZ, R0, RZ ;  /* 0x00000000ff09723e */ /* 0x002fc600048070ff */
[----:B------:R-:W-:Y:S02]  /*e510*/  F2FP.SATFINITE.E4M3.F32.PACK_AB_MERGE_C R13, RZ, R2, RZ ;  /* 0x00000002ff0d723e */ /* 0x000fe400048070ff */
[----:B0-----:R-:W-:Y:S01]  /*e520*/  F2FP.SATFINITE.E4M3.F32.PACK_AB_MERGE_C R7, RZ, R3, RZ ;  /* 0x00000003ff07723e */ /* 0x001fe200048070ff */
[----:B------:R0:W-:Y:S01]  /*e530*/  @!P5 STG.E.U8 desc[UR14][R30.64+0x69], R9 ;  /* 0x000069091e00d986 */ /* 0x0001e2000c10110e */
[----:B------:R-:W-:-:S03]  /*e540*/  ISETP.LT.OR P5, PT, R41, 0x71, !P3 ;  /* 0x000000712900780c */ /* 0x000fc60005fa1670 */
[----:B------:R-:W-:Y:S01]  /*e550*/  @!P2 STG.E.U8 desc[UR14][R28.64+0x68], R13 ;  /* 0x0000680d1c00a986 */ /* 0x000fe2000c10110e */
[----:B------:R-:W-:-:S03]  /*e560*/  ISETP.LT.OR P2, PT, R41, 0x71, !P1 ;  /* 0x000000712900780c */ /* 0x000fc60004f41670 */
[----:B------:R1:W-:Y:S01]  /*e570*/  @!P6 STG.E.U8 desc[UR14][R28.64+0x69], R7 ;  /* 0x000069071c00e986 */ /* 0x0003e2000c10110e */
[----:B------:R-:W-:Y:S01]  /*e580*/  ISETP.LT.OR P6, PT, R41, 0x72, !P1 ;  /* 0x000000722900780c */ /* 0x000fe20004fc1670 */
[----:B------:R-:W-:Y:S01]  /*e590*/  FMUL R0, R221, UR20 ;  /* 0x00000014dd007c20 */ /* 0x000fe20008400000 */
[----:B------:R-:W-:Y:S01]  /*e5a0*/  FMUL R2, R220, UR20 ;  /* 0x00000014dc027c20 */ /* 0x000fe20008400000 */
[----:B------:R-:W-:-:S03]  /*e5b0*/  FMUL R3, R222, UR20 ;  /* 0x00000014de037c20 */ /* 0x000fc60008400000 */
[----:B------:R-:W-:Y:S02]  /*e5c0*/  F2FP.SATFINITE.E4M3.F32.PACK_AB_MERGE_C R5, RZ, R0, RZ ;  /* 0x00000000ff05723e */ /* 0x000fe400048070ff */
[----:B------:R-:W-:Y:S02]  /*e5d0*/  F2FP.SATFINITE.E4M3.F32.PACK_AB_MERGE_C R11, RZ, R2, RZ ;  /* 0x00000002ff0b723e */ /* 0x000fe400048070ff */
[----:B0-----:R-:W-:Y:S01]  /*e5e0*/  F2FP.SATFINITE.E4M3.F32.PACK_AB_MERGE_C R9, RZ, R3, RZ ;  /* 0x00000003ff09723e */ /* 0x001fe200048070ff */
[----:B------:R-:W-:Y:S01]  /*e5f0*/  @!P2 STG.E.U8 desc[UR14][R30.64+0x70], R5 ;  /* 0x000070051e00a986 */ /* 0x000fe2000c10110e */
[----:B------:R-:W-:-:S03]  /*e600*/  ISETP.LT.OR P2, PT, R41, 0x79, !P1 ;  /* 0x000000792900780c */ /* 0x000fc60004f41670 */
[----:B------:R0:W-:Y:S01]  /*e610*/  @!P6 STG.E.U8 desc[UR14][R30.64+0x71], R11 ;  /* 0x0000710b1e00e986 */ /* 0x0001e2000c10110e */
[C---:B------:R-:W-:Y:S02]  /*e620*/  ISETP.LT.OR P6, PT, R41.reuse, 0x72, !P3 ;  /* 0x000000722900780c */ /* 0x040fe40005fc1670 */
[C---:B------:R-:W-:Y:S01]  /*e630*/  ISETP.LT.OR P1, PT, R41.reuse, 0x7a, !P1 ;  /* 0x0000007a2900780c */ /* 0x040fe20004f21670 */
[----:B------:R0:W-:Y:S01]  /*e640*/  @!P5 STG.E.U8 desc[UR14][R28.64+0x70], R9 ;  /* 0x000070091c00d986 */ /* 0x0001e2000c10110e */
[C---:B------:R-:W-:Y:S02]  /*e650*/  ISETP.LT.OR P5, PT, R41.reuse, 0x79, !P3 ;  /* 0x000000792900780c */ /* 0x040fe40005fa1670 */
[----:B------:R-:W-:Y:S01]  /*e660*/  ISETP.LT.OR P3, PT, R41, 0x7a, !P3 ;  /* 0x0000007a2900780c */ /* 0x000fe20005f61670 */
[----:B--2---:R-:W-:Y:S01]  /*e670*/  FMUL R0, R223, UR20 ;  /* 0x00000014df007c20 */ /* 0x004fe20008400000 */
[----:B----4-:R-:W-:-:S04]  /*e680*/  FMUL R2, R224, UR20 ;  /* 0x00000014e0027c20 */ /* 0x010fc80008400000 */
[----:B-1----:R-:W-:Y:S01]  /*e690*/  F2FP.SATFINITE.E4M3.F32.PACK_AB_MERGE_C R7, RZ, R0, RZ ;  /* 0x00000000ff07723e */ /* 0x002fe200048070ff */
[----:B---3--:R-:W-:Y:S01]  /*e6a0*/  FMUL R3, R226, UR20 ;  /* 0x00000014e2037c20 */ /* 0x008fe20008400000 */
[----:B------:R-:W-:Y:S01]  /*e6b0*/  FMUL R4, R225, UR20 ;  /* 0x00000014e1047c20 */ /* 0x000fe20008400000 */
[----:B0-----:R-:W-:-:S03]  /*e6c0*/  F2FP.SATFINITE.E4M3.F32.PACK_AB_MERGE_C R11, RZ, R2, RZ ;  /* 0x00000002ff0b723e */ /* 0x001fc600048070ff */
[----:B------:R-:W-:Y:S01]  /*e6d0*/  F2FP.SATFINITE.E4M3.F32.PACK_AB_MERGE_C R3, RZ, R3, RZ ;  /* 0x00000003ff03723e */ /* 0x000fe200048070ff */
[----:B------:R-:W-:Y:S01]  /*e6e0*/  FMUL R5, R227, UR20 ;  /* 0x00000014e3057c20 */ /* 0x000fe20008400000 */
[----:B------:R-:W-:Y:S01]  /*e6f0*/  F2FP.SATFINITE.E4M3.F32.PACK_AB_MERGE_C R9, RZ, R4, RZ ;  /* 0x00000004ff09723e */ /* 0x000fe200048070ff */
[----:B------:R0:W-:Y:S03]  /*e700*/  @!P6 STG.E.U8 desc[UR14][R28.64+0x71], R7 ;  /* 0x000071071c00e986 */ /* 0x0001e6000c10110e */
[----:B------:R-:W-:Y:S01]  /*e710*/  F2FP.SATFINITE.E4M3.F32.PACK_AB_MERGE_C R5, RZ, R5, RZ ;  /* 0x00000005ff05723e */ /* 0x000fe200048070ff */
[----:B------:R0:W-:Y:S04]  /*e720*/  @!P2 STG.E.U8 desc[UR14][R30.64+0x78], R11 ;  /* 0x0000780b1e00a986 */ /* 0x0001e8000c10110e */
[----:B------:R0:W-:Y:S04]  /*e730*/  @!P1 STG.E.U8 desc[UR14][R30.64+0x79], R3 ;  /* 0x000079031e009986 */ /* 0x0001e8000c10110e */
[----:B------:R0:W-:Y:S04]  /*e740*/  @!P5 STG.E.U8 desc[UR14][R28.64+0x78], R9 ;  /* 0x000078091c00d986 */ /* 0x0001e8000c10110e */
[----:B------:R0:W-:Y:S02]  /*e750*/  @!P3 STG.E.U8 desc[UR14][R28.64+0x79], R5 ;  /* 0x000079051c00b986 */ /* 0x0001e4000c10110e */
.L_x_296:
[----:B------:R-:W-:Y:S05]  /*e760*/  BSYNC B0 ;  /* 0x0000000000007941 */ /* 0x000fea0003800000 */
.L_x_38:
[----:B0-----:R-:W2:Y:S04]  /*e770*/  LDL.LU R3, [R1+0x7c] ;  /* 0x00007c0001037983 */ /* 0x001ea80000300800 */
[----:B-----5:R-:W2:Y:S01]  /*e780*/  LDL.LU R2, [R1+0x80] ;  /* 0x0000800001027983 */ /* 0x020ea20000300800 */
[----:B------:R-:W-:Y:S01]  /*e790*/  ULDC UR6, c[0x0][0xc] ;  /* 0x0000030000067ab9 */ /* 0x000fe20000000800 */
[----:B------:R-:W-:Y:S01]  /*e7a0*/  ULDC UR7, c[0x0][0x10] ;  /* 0x0000040000077ab9 */ /* 0x000fe20000000800 */
[----:B------:R-:W2:Y:S01]  /*e7b0*/  LDC R5, c[0x0][0x14] ;  /* 0x00000500ff057b82 */ /* 0x000ea20000000800 */
[----:B------:R-:W-:Y:S01]  /*e7c0*/  UIMAD.WIDE.U32 UR6, UR6, UR7, URZ ;  /* 0x00000007060672a5 */ /* 0x000fe2000f8e003f */
[----:B------:R-:W-:Y:S01]  /*e7d0*/  PRMT R0, RZ, 0x7610, R0 ;  /* 0x00007610ff007816 */ /* 0x000fe20000000000 */
[----:B------:R-:W-:-:S04]  /*e7e0*/  UMOV UR22, 0xffffffff ;  /* 0xffffffff00167882 */ /* 0x000fc80000000000 */
[----:B--2---:R-:W-:-:S04]  /*e7f0*/  IMAD.WIDE.U32 R2, R5, UR6, R2 ;  /* 0x0000000605027c25 */ /* 0x004fc8000f8e0002 */
[----:B------:R-:W-:Y:S01]  /*e800*/  IMAD R5, R5, UR7, RZ ;  /* 0x0000000705057c24 */ /* 0x000fe2000f8e02ff */
[----:B------:R-:W-:Y:S01]  /*e810*/  ULDC.64 UR6, c[0x0][0x650] ;  /* 0x0001940000067ab9 */ /* 0x000fe20000000a00 */
[----:B------:R-:W-:Y:S01]  /*e820*/  IMAD.MOV.U32 R19, RZ, RZ, R2 ;  /* 0x000000ffff137224 */ /* 0x000fe200078e0002 */
[----:B------:R-:W-:Y:S01]  /*e830*/  ISETP.GE.U32.AND P1, PT, R2, UR6, PT ;  /* 0x0000000602007c0c */ /* 0x000fe2000bf26070 */
[----:B------:R-:W-:Y:S02]  /*e840*/  IMAD.IADD R22, R3, 0x1, R5 ;  /* 0x0000000103167824 */ /* 0x000fe400078e0205 */
[----:B------:R-:W-:-:S03]  /*e850*/  IMAD.MOV.U32 R2, RZ, RZ, -0x1 ;  /* 0xffffffffff027424 */ /* 0x000fc600078e00ff */
[----:B------:R0:W-:Y:S01]  /*e860*/  STL [R1+0x7c], R22 ;  /* 0x00007c1601007387 */ /* 0x0001e20000100800 */
[----:B------:R-:W-:-:S03]  /*e870*/  ISETP.GE.U32.AND.EX P1, PT, R22, UR7, PT, P1 ;  /* 0x0000000716007c0c */ /* 0x000fc6000bf26110 */
[----:B------:R0:W-:Y:S04]  /*e880*/  STL [R1+0x80], R19 ;  /* 0x0000801301007387 */ /* 0x0001e80000100800 */
[----:B------:R0:W-:Y:S06]  /*e890*/  STL [R1+0x84], R2 ;  /* 0x0000840201007387 */ /* 0x0001ec0000100800 */
[----:B------:R-:W-:Y:S05]  /*e8a0*/  @P1 BRA `(.L_x_297) ;  /* 0x00000004006c1947 */ /* 0x000fea0003800000 */
[----:B------:R-:W2:Y:S01]  /*e8b0*/  S2R R14, SR_CTAID.X ;  /* 0x00000000000e7919 */ /* 0x000ea20000002500 */
[----:B------:R-:W5:Y:S01]  /*e8c0*/  LDC.64 R8, c[0x0][0x628] ;  /* 0x00018a00ff087b82 */ /* 0x000f620000000a00 */
[----:B------:R-:W-:Y:S01]  /*e8d0*/  ULDC UR6, c[0x0][0x150] ;  /* 0x0000540000067ab9 */ /* 0x000fe20000000800 */
[----:B------:R-:W-:Y:S01]  /*e8e0*/  IMAD.MOV.U32 R6, RZ, RZ, R19 ;  /* 0x000000ffff067224 */ /* 0x000fe200078e0013 */
[----:B------:R-:W0:Y:S01]  /*e8f0*/  S2R R16, SR_CTAID.Y ;  /* 0x0000000000107919 */ /* 0x000e220000002600 */
[----:B------:R-:W-:-:S04]  /*e900*/  IMAD.MOV.U32 R7, RZ, RZ, R22 ;  /* 0x000000ffff077224 */ /* 0x000fc800078e0016 */
[----:B------:R-:W0:Y:S08]  /*e910*/  LDC R17, c[0x0][0x144] ;  /* 0x00005100ff117b82 */ /* 0x000e300000000800 */
[----:B------:R-:W0:Y:S08]  /*e920*/  LDC R10, c[0x0][0x630] ;  /* 0x00018c00ff0a7b82 */ /* 0x000e300000000800 */
[----:B------:R-:W0:Y:S01]  /*e930*/  LDC.64 R12, c[0x0][0x620] ;  /* 0x00018800ff0c7b82 */ /* 0x000e220000000a00 */
[----:B-----5:R-:W-:-:S04]  /*e940*/  ISETP.NE.U32.AND P1, PT, R8, RZ, PT ;  /* 0x000000ff0800720c */ /* 0x020fc80003f25070 */
[----:B------:R-:W-:Y:S02]  /*e950*/  ISETP.NE.AND.EX P1, PT, R9, RZ, PT, P1 ;  /* 0x000000ff0900720c */ /* 0x000fe40003f25310 */
[----:B--2---:R-:W-:-:S05]  /*e960*/  I2FP.F32.U32 R0, R14 ;  /* 0x0000000e00007245 */ /* 0x004fca0000201000 */
[----:B------:R-:W-:-:S04]  /*e970*/  FMUL R0, R0, UR6 ;  /* 0x0000000600007c20 */ /* 0x000fc80008400000 */
[----:B------:R2:W0:Y:S02]  /*e980*/  F2I.U32.TRUNC.NTZ R15, R0 ;  /* 0x00000000000f7305 */ /* 0x000424000020f000 */
[----:B------:R-:W-:Y:S05]  /*e990*/  @!P1 BRA `(.L_x_298) ;  /* 0x0000000000289947 */ /* 0x000fea0003800000 */
[----:B--2---:R-:W2:Y:S02]  /*e9a0*/  LDC R0, c[0x0][0x634] ;  /* 0x00018d00ff007b82 */ /* 0x004ea40000000800 */
[----:B--2---:R-:W-:-:S05]  /*e9b0*/  IADD3 R7, P1, R19, R0, RZ ;  /* 0x0000000013077210 */ /* 0x004fca0007f3e0ff */
[----:B------:R-:W-:-:S04]  /*e9c0*/  IMAD.X R11, RZ, RZ, R22, P1 ;  /* 0x000000ffff0b7224 */ /* 0x000fc800008e0616 */
[----:B0-----:R-:W-:-:S04]  /*e9d0*/  IMAD.WIDE.U32 R2, R11, R8, RZ ;  /* 0x000000080b027225 */ /* 0x001fc800078e00ff */
[----:B------:R-:W-:-:S04]  /*e9e0*/  IMAD.WIDE.U32 R4, P1, R7, R9, R2 ;  /* 0x0000000907047225 */ /* 0x000fc80007820002 */
[----:B------:R-:W-:-:S04]  /*e9f0*/  IMAD.WIDE.U32 R2, R7, R8, RZ ;  /* 0x0000000807027225 */ /* 0x000fc800078e00ff */
[----:B------:R-:W-:Y:S01]  /*ea00*/  IMAD.X R7, RZ, RZ, RZ, P1 ;  /* 0x000000ffff077224 */ /* 0x000fe200008e06ff */
[----:B------:R-:W-:Y:S01]  /*ea10*/  IADD3 RZ, P1, R3, R4, RZ ;  /* 0x0000000403ff7210 */ /* 0x000fe20007f3e0ff */
[----:B------:R-:W-:-:S04]  /*ea20*/  IMAD.MOV.U32 R6, RZ, RZ, R5 ;  /* 0x000000ffff067224 */ /* 0x000fc800078e0005 */
[----:B------:R-:W-:-:S08]  /*ea30*/  IMAD.WIDE.U32.X R6, R11, R9, R6, P1 ;  /* 0x000000090b067225 */ /* 0x000fd000008e0406 */
.L_x_298:
[-CC-:B01----:R-:W-:Y:S01]  /*ea40*/  SHF.R.U64 R24, R6, R10.reuse, R7.reuse ;  /* 0x0000000a06187219 */ /* 0x183fe20000001207 */
[----:B------:R-:W0:Y:S01]  /*ea50*/  LDC.64 R20, c[0x0][0x640] ;  /* 0x00019000ff147b82 */ /* 0x000e220000000a00 */
[----:B--2---:R-:W-:Y:S01]  /*ea60*/  SHF.R.U32.HI R0, RZ, R10, R7 ;  /* 0x0000000aff007219 */ /* 0x004fe20000011607 */
[----:B------:R-:W-:Y:S01]  /*ea70*/  IMAD.MOV.U32 R2, RZ, RZ, R19 ;  /* 0x000000ffff027224 */ /* 0x000fe200078e0013 */
[----:B------:R-:W-:Y:S01]  /*ea80*/  IADD3 R5, P1, RZ, -R24, RZ ;  /* 0x80000018ff057210 */ /* 0x000fe20007f3e0ff */
[----:B------:R-:W-:Y:S01]  /*ea90*/  IMAD.MOV R15, RZ, RZ, -R15 ;  /* 0x000000ffff0f7224 */ /* 0x000fe200078e0a0f */
[----:B------:R-:W-:Y:S01]  /*eaa0*/  ULDC UR6, c[0x0][0x154] ;  /* 0x0000550000067ab9 */ /* 0x000fe20000000800 */
[----:B------:R-:W-:Y:S02]  /*eab0*/  IMAD.MOV.U32 R7, RZ, RZ, 0x1 ;  /* 0x00000001ff077424 */ /* 0x000fe400078e00ff */
[----:B------:R-:W1:Y:S01]  /*eac0*/  LDC R4, c[0x0][0x618] ;  /* 0x00018600ff047b82 */ /* 0x000e620000000800 */
[----:B------:R-:W-:-:S02]  /*ead0*/  IMAD.X R3, RZ, RZ, ~R0, P1 ;  /* 0x000000ffff037224 */ /* 0x000fc400008e0e00 */
[----:B------:R-:W-:Y:S02]  /*eae0*/  IMAD R15, R17, R15, R14 ;  /* 0x0000000f110f7224 */ /* 0x000fe400078e020e */
[-C--:B------:R-:W-:Y:S02]  /*eaf0*/  IMAD R0, R3, R12.reuse, RZ ;  /* 0x0000000c03007224 */ /* 0x080fe400078e02ff */
[----:B------:R-:W-:Y:S01]  /*eb00*/  IMAD.MOV.U32 R3, RZ, RZ, R22 ;  /* 0x000000ffff037224 */ /* 0x000fe200078e0016 */
[----:B------:R-:W2:Y:S01]  /*eb10*/  LDC R6, c[0x0][0x608] ;  /* 0x00018200ff067b82 */ /* 0x000ea20000000800 */
[----:B------:R-:W-:-:S04]  /*eb20*/  IMAD.WIDE.U32 R2, R5, R12, R2 ;  /* 0x0000000c05027225 */ /* 0x000fc800078e0002 */
[----:B------:R-:W-:-:S03]  /*eb30*/  IMAD R5, R5, R13, R0 ;  /* 0x0000000d05057224 */ /* 0x000fc600078e0200 */
[----:B------:R-:W5:Y:S01]  /*eb40*/  LDC R18, c[0x0][0x658] ;  /* 0x00019600ff127b82 */ /* 0x000f620000000800 */
[----:B------:R-:W-:Y:S01]  /*eb50*/  I2FP.F32.U32 R0, R16 ;  /* 0x0000001000007245 */ /* 0x000fe20000201000 */
[----:B------:R-:W-:Y:S01]  /*eb60*/  IMAD.IADD R3, R3, 0x1, R5 ;  /* 0x0000000103037824 */ /* 0x000fe200078e0205 */
[----:B0-----:R-:W-:Y:S01]  /*eb70*/  ISETP.NE.U32.AND P1, PT, R20, RZ, PT ;  /* 0x000000ff1400720c */ /* 0x001fe20003f25070 */
[----:B------:R-:W-:Y:S02]  /*eb80*/  IMAD.MOV.U32 R5, RZ, RZ, -0x1 ;  /* 0xffffffffff057424 */ /* 0x000fe400078e00ff */
[----:B------:R-:W-:Y:S02]  /*eb90*/  FMUL R0, R0, UR6 ;  /* 0x0000000600007c20 */ /* 0x000fe40008400000 */
[----:B------:R-:W0:Y:S01]  /*eba0*/  LDC R13, c[0x0][0x148] ;  /* 0x00005200ff0d7b82 */ /* 0x000e220000000800 */
[----:B-1----:R-:W-:Y:S01]  /*ebb0*/  SHF.R.U64 R10, R2, R4, R3 ;  /* 0x00000004020a7219 */ /* 0x002fe20000001203 */
[----:B------:R1:W0:Y:S01]  /*ebc0*/  F2I.U32.TRUNC.NTZ R12, R0 ;  /* 0x00000000000c7305 */ /* 0x000222000020f000 */
[----:B------:R-:W-:-:S02]  /*ebd0*/  ISETP.NE.AND.EX P1, PT, R21, RZ, PT, P1 ;  /* 0x000000ff1500720c */ /* 0x000fc40003f25310 */
[----:B------:R-:W-:-:S03]  /*ebe0*/  SHF.R.U32.HI R3, RZ, R4, R3 ;  /* 0x00000004ff037219 */ /* 0x000fc60000011603 */
[----:B------:R-:W0:Y:S01]  /*ebf0*/  LDC R14, c[0x0][0x600] ;  /* 0x00018000ff0e7b82 */ /* 0x000e220000000800 */
[-CC-:B--2---:R-:W-:Y:S02]  /*ec00*/  SHF.R.U64 R8, R10, R6.reuse, R3.reuse ;  /* 0x000000060a087219 */ /* 0x184fe40000001203 */
[----:B------:R-:W-:-:S05]  /*ec10*/  SHF.R.U32.HI R3, RZ, R6, R3 ;  /* 0x00000006ff037219 */ /* 0x000fca0000011603 */
[----:B------:R-:W2:Y:S01]  /*ec20*/  LDC R19, c[0x0][0x648] ;  /* 0x00019200ff137b82 */ /* 0x000ea20000000800 */
[-CC-:B-----5:R-:W-:Y:S02]  /*ec30*/  SHF.R.U64 R11, R8, R18.reuse, R3.reuse ;  /* 0x00000012080b7219 */ /* 0x1a0fe40000001203 */
[-C--:B------:R-:W-:Y:S02]  /*ec40*/  SHF.L.U32 R5, R5, R18.reuse, RZ ;  /* 0x0000001205057219 */ /* 0x080fe400000006ff */
[-C--:B------:R-:W-:Y:S01]  /*ec50*/  SHF.R.U32.HI R3, RZ, R18.reuse, R3 ;  /* 0x00000012ff037219 */ /* 0x080fe20000011603 */
[----:B------:R-:W-:Y:S01]  /*ec60*/  IMAD.MOV.U32 R2, RZ, RZ, R11 ;  /* 0x000000ffff027224 */ /* 0x000fe200078e000b */
[----:B------:R-:W-:Y:S01]  /*ec70*/  SHF.L.U32 R40, R7, R18, RZ ;  /* 0x0000001207287219 */ /* 0x000fe200000006ff */
[----:B------:R-:W0:Y:S01]  /*ec80*/  LDC R22, c[0x0][0x638] ;  /* 0x00018e00ff167b82 */ /* 0x000e220000000800 */
[----:B------:R-:W-:-:S07]  /*ec90*/  LOP3.LUT R17, RZ, R5, RZ, 0x33, !PT ;  /* 0x00000005ff117212 */ /* 0x000fce00078e33ff */
[----:B------:R-:W0:Y:S01]  /*eca0*/  LDC R23, c[0x0][0x610] ;  /* 0x00018400ff177b82 */ /* 0x000e220000000800 */
[----:B-1----:R-:W-:Y:S05]  /*ecb0*/  @!P1 BRA `(.L_x_299) ;  /* 0x0000000000289947 */ /* 0x002fea0003800000 */
[----:B------:R-:W1:Y:S02]  /*ecc0*/  LDC R0, c[0x0][0x64c] ;  /* 0x00019300ff007b82 */ /* 0x000e640000000800 */
[----:B-1----:R-:W-:-:S05]  /*ecd0*/  IADD3 R7, P1, R11, R0, RZ ;  /* 0x000000000b077210 */ /* 0x002fca0007f3e0ff */
        /* <DEDUP_REMOVED lines=8> */
.L_x_299:
[----:B--2---:R-:W-:Y:S01]  /*ed60*/  SHF.R.U64 R0, R2, R19, R3 ;  /* 0x0000001302007219 */ /* 0x004fe20000001203 */
[----:B0-----:R-:W-:Y:S01]  /*ed70*/  VIADD R3, R14, 0xffffffff ;  /* 0xffffffff0e037836 */ /* 0x001fe20000000000 */
[----:B------:R-:W-:Y:S01]  /*ed80*/  LOP3.LUT R5, R8, R17, RZ, 0xc0, !PT ;  /* 0x0000001108057212 */ /* 0x000fe200078ec0ff */
[----:B------:R-:W-:Y:S01]  /*ed90*/  IMAD.MOV R12, RZ, RZ, -R12 ;  /* 0x000000ffff0c7224 */ /* 0x000fe200078e0a0c */
[----:B------:R-:W-:Y:S01]  /*eda0*/  R2UR UR22, R24 ;  /* 0x00000000181672ca */ /* 0x000fe200000e0000 */
[----:B------:R-:W-:Y:S01]  /*edb0*/  IMAD.MOV R2, RZ, RZ, -R0 ;  /* 0x000000ffff027224 */ /* 0x000fe200078e0a00 */
[----:B------:R-:W-:Y:S01]  /*edc0*/  LOP3.LUT R3, R10, R3, RZ, 0xc0, !PT ;  /* 0x000000030a037212 */ /* 0x000fe200078ec0ff */
[----:B------:R-:W-:Y:S02]  /*edd0*/  IMAD R40, R40, R0, R5 ;  /* 0x0000000028287224 */ /* 0x000fe400078e0205 */
[----:B------:R-:W-:Y:S02]  /*ede0*/  @P4 IMAD R15, R13, R12, R16 ;  /* 0x0000000c0d0f4224 */ /* 0x000fe400078e0210 */
[----:B------:R-:W-:-:S02]  /*edf0*/  IMAD R0, R2, R22, R11 ;  /* 0x0000001602007224 */ /* 0x000fc400078e020b */
[----:B------:R-:W-:Y:S02]  /*ee00*/  IMAD R40, R40, R23, R15 ;  /* 0x0000001728287224 */ /* 0x000fe400078e020f */
[----:B------:R-:W-:Y:S02]  /*ee10*/  IMAD R3, R0, R14, R3 ;  /* 0x0000000e00037224 */ /* 0x000fe400078e0203 */
[----:B------:R-:W-:-:S03]  /*ee20*/  IMAD.MOV.U32 R0, RZ, RZ, 0x1 ;  /* 0x00000001ff007424 */ /* 0x000fc600078e00ff */
[----:B------:R-:W-:Y:S02]  /*ee30*/  SEL R2, R3, R40, !P4 ;  /* 0x0000002803027207 */ /* 0x000fe40006000000 */
[----:B------:R-:W-:-:S03]  /*ee40*/  SEL R40, R40, R3, !P4 ;  /* 0x0000000328287207 */ /* 0x000fc60006000000 */
[----:B------:R2:W-:Y:S04]  /*ee50*/  STL [R1+0x84], R2 ;  /* 0x0000840201007387 */ /* 0x0005e80000100800 */
.L_x_297:
[----:B------:R0:W-:Y:S01]  /*ee60*/  STL [R1+0x88], R40 ;  /* 0x0000882801007387 */ /* 0x0001e20000100800 */
[----:B------:R-:W-:-:S13]  /*ee70*/  LOP3.LUT P1, RZ, R0, 0xff, RZ, 0xc0, !PT ;  /* 0x000000ff00ff7812 */ /* 0x000fda000782c0ff */
[----:B0-----:R-:W-:Y:S05]  /*ee80*/  @P1 BRA `(.L_x_300) ;  /* 0xffffff2400281947 */ /* 0x001fea000383ffff */
[----:B------:R-:W-:Y:S05]  /*ee90*/  EXIT ;  /* 0x000000000000794d */ /* 0x000fea0003800000 */
.L_x_8:
[----:B------:R-:W2:Y:S01]  /*eea0*/  LDL R22, [R1+0x80] ;  /* 0x0000800001167983 */ /* 0x000ea20000100800 */
[----:B0-----:R-:W-:-:S03]  /*eeb0*/  ULDC.64 UR4, c[0x0][0x650] ;  /* 0x0001940000047ab9 */ /* 0x001fc60000000a00 */
[----:B-1----:R-:W3:Y:S01]  /*eec0*/  LDL R23, [R1+0x7c] ;  /* 0x00007c0001177983 */ /* 0x002ee20000100800 */
[----:B------:R-:W-:Y:S01]  /*eed0*/  PRMT R4, RZ, 0x7610, R4 ;  /* 0x00007610ff047816 */ /* 0x000fe20000000004 */
[----:B------:R-:W-:Y:S02]  /*eee0*/  IMAD.MOV.U32 R5, RZ, RZ, -0x1 ;  /* 0xffffffffff057424 */ /* 0x000fe400078e00ff */
[----:B------:R-:W-:Y:S02]  /*eef0*/  IMAD.MOV.U32 R7, RZ, RZ, -0x1 ;  /* 0xffffffffff077424 */ /* 0x000fe400078e00ff */
[----:B------:R-:W-:Y:S01]  /*ef00*/  IMAD.MOV.U32 R6, RZ, RZ, -0x1 ;  /* 0xffffffffff067424 */ /* 0x000fe200078e00ff */
[----:B--2---:R-:W-:-:S04]  /*ef10*/  ISETP.GE.U32.AND P0, PT, R22, UR4, PT ;  /* 0x0000000416007c0c */ /* 0x004fc8000bf06070 */
[----:B---3--:R-:W-:-:S13]  /*ef20*/  ISETP.GE.U32.AND.EX P0, PT, R23, UR5, PT, P0 ;  /* 0x0000000517007c0c */ /* 0x008fda000bf06100 */
[----:B------:R-:W-:Y:S05]  /*ef30*/  @P0 BRA `(.L_x_301) ;  /* 0x00000004002c0947 */ /* 0x000fea0003800000 */
[----:B------:R-:W0:Y:S01]  /*ef40*/  LDC.64 R14, c[0x0][0x628] ;  /* 0x00018a00ff0e7b82 */ /* 0x000e220000000a00 */
[----:B------:R-:W-:Y:S02]  /*ef50*/  IMAD.MOV.U32 R8, RZ, RZ, R22 ;  /* 0x000000ffff087224 */ /* 0x000fe400078e0016 */
[----:B------:R-:W-:-:S05]  /*ef60*/  IMAD.MOV.U32 R9, RZ, RZ, R23 ;  /* 0x000000ffff097224 */ /* 0x000fca00078e0017 */
[----:B------:R-:W1:Y:S08]  /*ef70*/  LDC R10, c[0x0][0x630] ;  /* 0x00018c00ff0a7b82 */ /* 0x000e700000000800 */
[----:B------:R-:W2:Y:S01]  /*ef80*/  LDC.64 R16, c[0x0][0x620] ;  /* 0x00018800ff107b82 */ /* 0x000ea20000000a00 */
[----:B0-----:R-:W-:-:S04]  /*ef90*/  ISETP.NE.U32.AND P0, PT, R14, RZ, PT ;  /* 0x000000ff0e00720c */ /* 0x001fc80003f05070 */
[----:B------:R-:W-:-:S13]  /*efa0*/  ISETP.NE.AND.EX P0, PT, R15, RZ, PT, P0 ;  /* 0x000000ff0f00720c */ /* 0x000fda0003f05300 */
[----:B-12---:R-:W-:Y:S05]  /*efb0*/  @!P0 BRA `(.L_x_302) ;  /* 0x0000000000288947 */ /* 0x006fea0003800000 */
        /* <DEDUP_REMOVED lines=10> */
.L_x_302:
[----:B------:R-:W0:Y:S01]  /*f060*/  LDC.64 R20, c[0x0][0x640] ;  /* 0x00019000ff147b82 */ /* 0x000e220000000a00 */
[-CC-:B------:R-:W-:Y:S02]  /*f070*/  SHF.R.U64 R14, R8, R10.reuse, R9.reuse ;  /* 0x0000000a080e7219 */ /* 0x180fe40000001209 */
[----:B------:R-:W-:Y:S02]  /*f080*/  SHF.R.U32.HI R4, RZ, R10, R9 ;  /* 0x0000000aff047219 */ /* 0x000fe40000011609 */
[----:B------:R-:W-:-:S03]  /*f090*/  IADD3 R7, P0, RZ, -R14, RZ ;  /* 0x8000000eff077210 */ /* 0x000fc60007f1e0ff */
[----:B------:R-:W1:Y:S02]  /*f0a0*/  LDC R8, c[0x0][0x618] ;  /* 0x00018600ff087b82 */ /* 0x000e640000000800 */
[----:B------:R-:W-:Y:S02]  /*f0b0*/  IMAD.X R5, RZ, RZ, ~R4, P0 ;  /* 0x000000ffff057224 */ /* 0x000fe400000e0e04 */
[----:B------:R-:W-:Y:S02]  /*f0c0*/  IMAD.MOV.U32 R4, RZ, RZ, R22 ;  /* 0x000000ffff047224 */ /* 0x000fe400078e0016 */
[-C--:B------:R-:W-:Y:S02]  /*f0d0*/  IMAD R6, R5, R16.reuse, RZ ;  /* 0x0000001005067224 */ /* 0x080fe400078e02ff */
[----:B------:R-:W2:Y:S01]  /*f0e0*/  LDC R18, c[0x0][0x608] ;  /* 0x00018200ff127b82 */ /* 0x000ea20000000800 */
[----:B------:R-:W-:Y:S02]  /*f0f0*/  IMAD.MOV.U32 R5, RZ, RZ, R23 ;  /* 0x000000ffff057224 */ /* 0x000fe400078e0017 */
[----:B------:R-:W-:-:S05]  /*f100*/  IMAD.WIDE.U32 R4, R7, R16, R4 ;  /* 0x0000001007047225 */ /* 0x000fca00078e0004 */
[----:B------:R-:W3:Y:S01]  /*f110*/  LDC R19, c[0x0][0x658] ;  /* 0x00019600ff137b82 */ /* 0x000ee20000000800 */
[----:B------:R-:W-:Y:S01]  /*f120*/  IMAD R7, R7, R17, R6 ;  /* 0x0000001107077224 */ /* 0x000fe200078e0206 */
[----:B0-----:R-:W-:Y:S01]  /*f130*/  ISETP.NE.U32.AND P0, PT, R20, RZ, PT ;  /* 0x000000ff1400720c */ /* 0x001fe20003f05070 */
[----:B------:R-:W-:Y:S02]  /*f140*/  IMAD.MOV.U32 R6, RZ, RZ, -0x1 ;  /* 0xffffffffff067424 */ /* 0x000fe400078e00ff */
[----:B------:R-:W-:Y:S01]  /*f150*/  IMAD.IADD R5, R5, 0x1, R7 ;  /* 0x0000000105057824 */ /* 0x000fe200078e0207 */
[----:B------:R-:W-:Y:S02]  /*f160*/  ISETP.NE.AND.EX P0, PT, R21, RZ, PT, P0 ;  /* 0x000000ff1500720c */ /* 0x000fe40003f05300 */
[----:B------:R-:W0:Y:S02]  /*f170*/  LDC R17, c[0x0][0x600] ;  /* 0x00018000ff117b82 */ /* 0x000e240000000800 */
[----:B-1----:R-:W-:-:S02]  /*f180*/  SHF.R.U64 R10, R4, R8, R5 ;  /* 0x00000008040a7219 */ /* 0x002fc40000001205 */
[----:B------:R-:W-:-:S04]  /*f190*/  SHF.R.U32.HI R5, RZ, R8, R5 ;  /* 0x00000008ff057219 */ /* 0x000fc80000011605 */
[----:B------:R-:W1:Y:S01]  /*f1a0*/  LDC R22, c[0x0][0x648] ;  /* 0x00019200ff167b82 */ /* 0x000e620000000800 */
[-CC-:B--2---:R-:W-:Y:S02]  /*f1b0*/  SHF.R.U64 R15, R10, R18.reuse, R5.reuse ;  /* 0x000000120a0f7219 */ /* 0x184fe40000001205 */
[----:B------:R-:W-:Y:S01]  /*f1c0*/  SHF.R.U32.HI R4, RZ, R18, R5 ;  /* 0x00000012ff047219 */ /* 0x000fe20000011605 */
[----:B------:R-:W-:-:S04]  /*f1d0*/  IMAD.MOV.U32 R18, RZ, RZ, 0x1 ;  /* 0x00000001ff127424 */ /* 0x000fc800078e00ff */
[----:B------:R-:W2:Y:S01]  /*f1e0*/  LDC R23, c[0x0][0x638] ;  /* 0x00018e00ff177b82 */ /* 0x000ea20000000800 */
[-CC-:B---3--:R-:W-:Y:S02]  /*f1f0*/  SHF.R.U64 R16, R15, R19.reuse, R4.reuse ;  /* 0x000000130f107219 */ /* 0x188fe40000001204 */
[-C--:B------:R-:W-:Y:S02]  /*f200*/  SHF.L.U32 R6, R6, R19.reuse, RZ ;  /* 0x0000001306067219 */ /* 0x080fe400000006ff */
[----:B------:R-:W-:Y:S01]  /*f210*/  SHF.R.U32.HI R5, RZ, R19, R4 ;  /* 0x00000013ff057219 */ /* 0x000fe20000011604 */
[----:B------:R-:W-:Y:S01]  /*f220*/  IMAD.MOV.U32 R4, RZ, RZ, R16 ;  /* 0x000000ffff047224 */ /* 0x000fe200078e0010 */
[----:B------:R-:W-:Y:S01]  /*f230*/  LOP3.LUT R24, RZ, R6, RZ, 0x33, !PT ;  /* 0x00000006ff187212 */ /* 0x000fe200078e33ff */
[----:B------:R-:W3:Y:S01]  /*f240*/  LDC R25, c[0x0][0x610] ;  /* 0x00018400ff197b82 */ /* 0x000ee20000000800 */
[----:B------:R-:W-:Y:S05]  /*f250*/  @!P0 BRA `(.L_x_303) ;  /* 0x0000000000288947 */ /* 0x000fea0003800000 */
        /* <DEDUP_REMOVED lines=10> */
.L_x_303:
[----:B-1----:R-:W-:Y:S01]  /*f300*/  SHF.R.U64 R4, R4, R22, R5 ;  /* 0x0000001604047219 */ /* 0x002fe20000001205 */
[----:B0-----:R-:W-:Y:S01]  /*f310*/  VIADD R7, R17, 0xffffffff ;  /* 0xffffffff11077836 */ /* 0x001fe20000000000 */
[----:B------:R-:W-:Y:S01]  /*f320*/  SHF.L.U32 R18, R18, R19, RZ ;  /* 0x0000001312127219 */ /* 0x000fe200000006ff */
[----:B------:R-:W-:Y:S01]  /*f330*/  @P4 IMAD R0, R11, R12, R2 ;  /* 0x0000000c0b004224 */ /* 0x000fe200078e0202 */
[----:B------:R-:W-:Y:S01]  /*f340*/  LOP3.LUT R3, R15, R24, RZ, 0xc0, !PT ;  /* 0x000000180f037212 */ /* 0x000fe200078ec0ff */
[----:B------:R-:W-:Y:S01]  /*f350*/  IMAD.MOV R5, RZ, RZ, -R4 ;  /* 0x000000ffff057224 */ /* 0x000fe200078e0a04 */
[----:B------:R-:W-:Y:S01]  /*f360*/  LOP3.LUT R7, R10, R7, RZ, 0xc0, !PT ;  /* 0x000000070a077212 */ /* 0x000fe200078ec0ff */
[----:B------:R-:W-:Y:S02]  /*f370*/  IMAD.MOV.U32 R6, RZ, RZ, R14 ;  /* 0x000000ffff067224 */ /* 0x000fe400078e000e */
[----:B------:R-:W-:Y:S02]  /*f380*/  IMAD R3, R18, R4, R3 ;  /* 0x0000000412037224 */ /* 0x000fe400078e0203 */
[----:B--2---:R-:W-:-:S02]  /*f390*/  IMAD R2, R5, R23, R16 ;  /* 0x0000001705027224 */ /* 0x004fc400078e0210 */
[----:B---3--:R-:W-:Y:S02]  /*f3a0*/  IMAD R0, R3, R25, R0 ;  /* 0x0000001903007224 */ /* 0x008fe400078e0200 */
[----:B------:R-:W-:Y:S02]  /*f3b0*/  IMAD R5, R2, R17, R7 ;  /* 0x0000001102057224 */ /* 0x000fe400078e0207 */
[----:B------:R-:W-:-:S03]  /*f3c0*/  IMAD.MOV.U32 R4, RZ, RZ, 0x1 ;  /* 0x00000001ff047424 */ /* 0x000fc600078e00ff */
[----:B------:R-:W-:Y:S02]  /*f3d0*/  SEL R7, R5, R0, !P4 ;  /* 0x0000000005077207 */ /* 0x000fe40006000000 */
[----:B------:R-:W-:-:S07]  /*f3e0*/  SEL R5, R0, R5, !P4 ;  /* 0x0000000500057207 */ /* 0x000fce0006000000 */
.L_x_301:
[----:B------:R-:W-:-:S08]  /*f3f0*/  NOP ;  /* 0x0000000000007918 */ /* 0x000fd00000000000 */
[----:B------:R-:W0:-:S00]  /*f400*/  USETMAXREG.DEALLOC.CTAPOOL 0x28 ;  /* 0x00000028000079c8 */ /* 0x000e0000080e0500 */
[----:B------:R-:W-:-:S13]  /*f410*/  ISETP.NE.AND P0, PT, RZ, UR8, PT ;  /* 0x00000008ff007c0c */ /* 0x000fda000bf05270 */
[----:B------:R-:W-:Y:S05]  /*f420*/  @P0 EXIT ;  /* 0x000000000000094d */ /* 0x000fea0003800000 */
[----:B0-----:R-:W-:Y:S01]  /*f430*/  LOP3.LUT P0, RZ, R4, 0xff, RZ, 0xc0, !PT ;  /* 0x000000ff04ff7812 */ /* 0x001fe2000780c0ff */
[----:B------:R-:W-:Y:S02]  /*f440*/  IMAD.MOV.U32 R0, RZ, RZ, 0x1 ;  /* 0x00000001ff007424 */ /* 0x000fe400078e00ff */
[----:B------:R-:W-:-:S10]  /*f450*/  IMAD.MOV.U32 R9, RZ, RZ, RZ ;  /* 0x000000ffff097224 */ /* 0x000fd400078e00ff */
[----:B------:R-:W-:Y:S05]  /*f460*/  @!P0 BRA `(.L_x_304) ;  /* 0x0000000c005c8947 */ /* 0x000fea0003800000 */
[----:B------:R-:W0:Y:S01]  /*f470*/  S2UR UR12, SR_CgaCtaId ;  /* 0x00000000000c79c3 */ /* 0x000e220000008800 */
[----:B------:R-:W-:Y:S01]  /*f480*/  ULDC UR4, c[0x0][0x28c] ;  /* 0x0000a30000047ab9 */ /* 0x000fe20000000800 */
[----:B------:R-:W-:Y:S01]  /*f490*/  ULDC UR6, c[0x0][0x658] ;  /* 0x0001960000067ab9 */ /* 0x000fe20000000800 */
[----:B------:R-:W-:Y:S01]  /*f4a0*/  UIADD3 UR10, UR4, 0x3f, URZ ;  /* 0x0000003f040a7890 */ /* 0x000fe2000fffe03f */
[----:B------:R-:W-:Y:S01]  /*f4b0*/  BSSY B0, `(.L_x_304) ;  /* 0x00000d2000007945 */ /* 0x000fe20003800000 */
[----:B------:R-:W-:Y:S01]  /*f4c0*/  UMOV UR7, 0xffffffff ;  /* 0xffffffff00077882 */ /* 0x000fe20000000000 */
[----:B------:R-:W-:Y:S01]  /*f4d0*/  ULDC UR5, c[0x0][0x600] ;  /* 0x0001800000057ab9 */ /* 0x000fe20000000800 */
[----:B------:R-:W-:Y:S01]  /*f4e0*/  UMOV UR9, 0x1 ;  /* 0x0000000100097882 */ /* 0x000fe20000000000 */
[----:B------:R-:W-:Y:S01]  /*f4f0*/  USHF.L.U32 UR7, UR7, UR6, URZ ;  /* 0x0000000607077299 */ /* 0x000fe2000800063f */
[----:B------:R-:W-:Y:S01]  /*f500*/  IMAD.MOV.U32 R11, RZ, RZ, 0x1 ;  /* 0x00000001ff0b7424 */ /* 0x000fe200078e00ff */
[----:B------:R-:W-:Y:S01]  /*f510*/  UIADD3 UR4, UR5, -0x1, URZ ;  /* 0xffffffff05047890 */ /* 0x000fe2000fffe03f */
[----:B------:R-:W-:Y:S01]  /*f520*/  IMAD.MOV.U32 R0, RZ, RZ, 0x1 ;  /* 0x00000001ff007424 */ /* 0x000fe200078e00ff */
[----:B------:R-:W-:Y:S01]  /*f530*/  USHF.R.S32.HI UR11, URZ, 0x1f, UR10 ;  /* 0x0000001f3f0b7899 */ /* 0x000fe2000801140a */
[----:B------:R-:W-:Y:S01]  /*f540*/  IMAD.MOV.U32 R9, RZ, RZ, RZ ;  /* 0x000000ffff097224 */ /* 0x000fe200078e00ff */
[----:B------:R-:W-:Y:S01]  /*f550*/  ULDC UR8, c[0x0][0xc] ;  /* 0x0000030000087ab9 */ /* 0x000fe20000000800 */
[----:B------:R-:W-:-:S02]  /*f560*/  USHF.L.U32 UR5, UR9, UR6, URZ ;  /* 0x0000000609057299 */ /* 0x000fc4000800063f */
[----:B------:R-:W-:Y:S01]  /*f570*/  ULEA.HI UR11, UR11, UR10, URZ, 0x6 ;  /* 0x0000000a0b0b7291 */ /* 0x000fe2000f8f303f */
[----:B------:R-:W-:Y:S01]  /*f580*/  ULDC UR9, c[0x0][0x10] ;  /* 0x0000040000097ab9 */ /* 0x000fe20000000800 */
[----:B------:R-:W-:Y:S02]  /*f590*/  ULOP3.LUT UR6, URZ, UR7, URZ, 0x33, !UPT ;  /* 0x000000073f067292 */ /* 0x000fe4000f8e333f */
[----:B------:R-:W-:Y:S01]  /*f5a0*/  UIMAD.WIDE.U32 UR8, UR8, UR9, URZ ;  /* 0x00000009080872a5 */ /* 0x000fe2000f8e003f */
[----:B------:R-:W-:Y:S01]  /*f5b0*/  ULDC UR7, c[0x0][0x14] ;  /* 0x0000050000077ab9 */ /* 0x000fe20000000800 */
[----:B------:R-:W-:Y:S01]  /*f5c0*/  USHF.R.S32.HI UR20, URZ, 0x6, UR11 ;  /* 0x000000063f147899 */ /* 0x000fe2000801140b */
[----:B0-----:R-:W-:Y:S01]  /*f5d0*/  IMAD.U32 R8, RZ, RZ, UR12 ;  /* 0x0000000cff087e24 */ /* 0x001fe2000f8e00ff */
[----:B------:R-:W-:Y:S02]  /*f5e0*/  UIMAD.WIDE.U32 UR24, UR8, UR7, URZ ;  /* 0x00000007081872a5 */ /* 0x000fe4000f8e003f */
[----:B------:R-:W-:-:S02]  /*f5f0*/  UIMAD UR18, UR9, UR7, URZ ;  /* 0x00000007091272a4 */ /* 0x000fc4000f8e023f */
[----:B------:R-:W-:Y:S02]  /*f600*/  ULOP3.LUT UR23, UR13, 0x2, URZ, 0xfc, !UPT ;  /* 0x000000020d177892 */ /* 0x000fe4000f8efc3f */
[----:B------:R-:W-:Y:S02]  /*f610*/  UIADD3 UR18, UR25, UR18, URZ ;  /* 0x0000001219127290 */ /* 0x000fe4000fffe03f */
[----:B------:R-:W-:Y:S01]  /*f620*/  UIADD3 UR28, UR20, 0x1, URZ ;  /* 0x00000001141c7890 */ /* 0x000fe2000fffe03f */
[----:B------:R-:W-:-:S11]  /*f630*/  ULDC.64 UR26, c[0x0][0x198] ;  /* 0x00006600001a7ab9 */ /* 0x000fd60000000a00 */
.L_x_315:
[----:B------:R-:W-:-:S03]  /*f640*/  UMOV UR7, 0xffffffff ;  /* 0xffffffff00077882 */ /* 0x000fc60000000000 */
[----:B------:R-:W-:Y:S05]  /*f650*/  BRA.DIV UR7, `(.L_x_305) ;  /* 0x0000001207907947 */ /* 0x000fea000b800000 */
[----:B------:R-:W-:-:S13]  /*f660*/  ELECT P0, URZ, PT ;  /* 0x00000000003f782f */ /* 0x000fda0003800000 */
.L_x_331:
[----:B------:R-:W0:Y:S01]  /*f670*/  LDC R2, c[0x0][0x28c] ;  /* 0x0000a300ff027b82 */ /* 0x000e220000000800 */
[----:B------:R-:W-:Y:S01]  /*f680*/  BSSY B1, `(.L_x_306) ;  /* 0x000003c000017945 */ /* 0x000fe20003800000 */
[----:B0-----:R-:W-:-:S13]  /*f690*/  ISETP.LT.OR P0, PT, R2, 0x1, !P0 ;  /* 0x000000010200780c */ /* 0x001fda0004701670 */
[----:B------:R-:W-:Y:S05]  /*f6a0*/  @P0 BRA `(.L_x_307) ;  /* 0x0000000000e40947 */ /* 0x000fea0003800000 */
[----:B------:R-:W-:Y:S02]  /*f6b0*/  IMAD R5, R5, 0x8, R8 ;  /* 0x0000000805057824 */ /* 0x000fe400078e0208 */
[----:B------:R-:W-:Y:S02]  /*f6c0*/  IMAD.SHL.U32 R7, R7, 0x80, RZ ;  /* 0x0000008007077824 */ /* 0x000fe400078e00ff */
[----:B------:R-:W-:Y:S02]  /*f6d0*/  IMAD.MOV.U32 R14, RZ, RZ, RZ ;  /* 0x000000ffff0e7224 */ /* 0x000fe400078e00ff */
[----:B------:R-:W-:Y:S02]  /*f6e0*/  IMAD.U32 R15, RZ, RZ, UR28 ;  /* 0x0000001cff0f7e24 */ /* 0x000fe4000f8e00ff */
[----:B------:R-:W-:Y:S02]  /*f6f0*/  IMAD.MOV.U32 R2, RZ, RZ, R0 ;  /* 0x000000ffff027224 */ /* 0x000fe400078e0000 */
[----:B------:R-:W-:-:S02]  /*f700*/  IMAD.MOV.U32 R3, RZ, RZ, R9 ;  /* 0x000000ffff037224 */ /* 0x000fc400078e0009 */
[----:B------:R-:W-:-:S07]  /*f710*/  IMAD.SHL.U32 R10, R5, 0x20, RZ ;  /* 0x00000020050a7824 */ /* 0x000fce00078e00ff */
.L_x_310:
[----:B------:R-:W0:Y:S01]  /*f720*/  S2UR UR7, SR_CgaCtaId ;  /* 0x00000000000779c3 */ /* 0x000e220000008800 */
[----:B------:R-:W1:Y:S01]  /*f730*/  S2R R16, SR_TID.X ;  /* 0x0000000000107919 */ /* 0x000e620000002100 */
[----:B------:R-:W-:Y:S02]  /*f740*/  MOV R5, 0x400 ;  /* 0x0000040000057802 */ /* 0x000fe40000000f00 */
[----:B------:R-:W-:Y:S01]  /*f750*/  SHF.L.U32 R4, R2, 0x1f, RZ ;  /* 0x0000001f02047819 */ /* 0x000fe200000006ff */
[----:B0-----:R-:W-:-:S05]  /*f760*/  IMAD.U32 R8, RZ, RZ, UR7 ;  /* 0x00000007ff087e24 */ /* 0x001fca000f8e00ff */
[----:B------:R-:W-:Y:S02]  /*f770*/  LEA R12, R8, R5, 0x18 ;  /* 0x00000005080c7211 */ /* 0x000fe400078ec0ff */
[----:B-1----:R-:W-:-:S03]  /*f780*/  LOP3.LUT P1, RZ, R16, 0x7f, RZ, 0xc0, !PT ;  /* 0x0000007f10ff7812 */ /* 0x002fc6000782c0ff */
[----:B------:R-:W-:-:S04]  /*f790*/  IMAD R13, R3, 0x8, R12 ;  /* 0x00000008030d7824 */ /* 0x000fc800078e020c */
[----:B------:R-:W0:Y:S06]  /*f7a0*/  SYNCS.PHASECHK.TRANS64.TRYWAIT P0, [R13+URZ+0x48], R4 ;  /* 0x000048040d0075a7 */ /* 0x000e2c000800017f */
[----:B------:R-:W1:Y:S01]  /*f7b0*/  @!P1 LDC R5, c[0x0][0x500] ;  /* 0x00014000ff059b82 */ /* 0x000e620000000800 */
[----:B0-----:R-:W-:Y:S05]  /*f7c0*/  @!P0 BRA `(.L_x_308) ;  /* 0x0000001000548947 */ /* 0x001fea0003800000 */
.L_x_332:
[----:B------:R-:W-:Y:S01]  /*f7d0*/  UPRMT UR7, UR23, 0x9910, URZ ;  /* 0x0000991017077896 */ /* 0x000fe2000800003f */
[----:B-1----:R1:W-:Y:S03]  /*f7e0*/  @!P1 SYNCS.ARRIVE.TRANS64 RZ, [R13+URZ], R5 ;  /* 0x000000050dff99a7 */ /* 0x0023e6000800003f */
[----:B------:R-:W-:-:S06]  /*f7f0*/  UISETP.NE.AND UP0, UPT, UR7, 0x2, UPT ;  /* 0x000000020700788c */ /* 0x000fcc000bf05270 */
[----:B------:R-:W-:-:S13]  /*f800*/  PLOP3.LUT P0, PT, PT, PT, UP0, 0x80, 0x0 ;  /* 0x000000000000781c */ /* 0x000fda0003f0f008 */
[----:B-1----:R-:W-:Y:S05]  /*f810*/  @P0 BRA `(.L_x_309) ;  /* 0x0000000000040947 */ /* 0x002fea0003800000 */
[----:B------:R-:W-:Y:S01]  /*f820*/  BPT.TRAP 0x1 ;  /* 0x000000040000795c */ /* 0x000fe20000300000 */
.L_x_309:
[----:B0-----:R-:W-:Y:S01]  /*f830*/  IMAD R4, R3, 0x8, R8 ;  /* 0x0000000803047824 */ /* 0x001fe200078e0208 */
[----:B------:R-:W-:Y:S01]  /*f840*/  R2UR UR9, R13 ;  /* 0x000000000d0972ca */ /* 0x000fe200000e0000 */
[----:B------:R-:W-:Y:S01]  /*f850*/  VIADD R15, R15, 0xffffffff ;  /* 0xffffffff0f0f7836 */ /* 0x000fe20000000000 */
[----:B------:R-:W-:Y:S01]  /*f860*/  UIADD3 UR14, UP0, UR26, 0xf0, URZ ;  /* 0x000000f01a0e7890 */ /* 0x000fe2000ff1e03f */
[--C-:B------:R-:W-:Y:S01]  /*f870*/  IMAD.U32 R4, R4, 0x800, R12.reuse ;  /* 0x0000080004047824 */ /* 0x100fe200078e000c */
[----:B------:R-:W-:Y:S01]  /*f880*/  R2UR UR11, R10 ;  /* 0x000000000a0b72ca */ /* 0x000fe200000e0000 */
[C---:B------:R-:W-:Y:S01]  /*f890*/  IMAD R12, R3.reuse, 0x2000, R12 ;  /* 0x00002000030c7824 */ /* 0x040fe200078e020c */
[----:B------:R-:W-:Y:S01]  /*f8a0*/  R2UR UR10, R14 ;  /* 0x000000000e0a72ca */ /* 0x000fe200000e0000 */
[----:B------:R-:W-:Y:S01]  /*f8b0*/  UIADD3 UR30, UP1, UR26, 0x1f0, URZ ;  /* 0x000001f01a1e7890 */ /* 0x000fe2000ff3e03f */
[----:B------:R-:W-:Y:S01]  /*f8c0*/  R2UR UR7, R4 ;  /* 0x00000000040772ca */ /* 0x000fe200000e0000 */
[----:B------:R-:W-:Y:S01]  /*f8d0*/  UIADD3.X UR15, URZ, UR27, URZ, UP0, !UPT ;  /* 0x0000001b3f0f7290 */ /* 0x000fe200087fe43f */
[----:B------:R-:W-:Y:S01]  /*f8e0*/  R2UR UR8, R12 ;  /* 0x000000000c0872ca */ /* 0x000fe200000e0000 */
[----:B------:R-:W-:Y:S01]  /*f8f0*/  VIADD R3, R3, 0x1 ;  /* 0x0000000103037836 */ /* 0x000fe20000000000 */
[----:B------:R-:W-:Y:S01]  /*f900*/  R2UR UR12, R6 ;  /* 0x00000000060c72ca */ /* 0x000fe200000e0000 */
[----:B------:R-:W-:Y:S01]  /*f910*/  UIADD3.X UR31, URZ, UR27, URZ, UP1, !UPT ;  /* 0x0000001b3f1f7290 */ /* 0x000fe20008ffe43f */
[----:B------:R-:W-:Y:S01]  /*f920*/  R2UR UR21, R7 ;  /* 0x00000000071572ca */ /* 0x000fe200000e0000 */
[----:B------:R-:W-:Y:S01]  /*f930*/  UMOV UR22, 0xff0000 ;  /* 0x00ff000000167882 */ /* 0x000fe20000000000 */
[----:B------:R-:W-:Y:S01]  /*f940*/  ISETP.GT.AND P1, PT, R15, 0x1, PT ;  /* 0x000000010f00780c */ /* 0x000fe20003f24270 */
[----:B------:R-:W-:Y:S01]  /*f950*/  UMOV UR16, 0x0 ;  /* 0x0000000000107882 */ /* 0x000fe20000000000 */
[----:B------:R-:W-:Y:S01]  /*f960*/  UMOV UR17, 0x10000000 ;  /* 0x1000000000117882 */ /* 0x000fe20000000000 */
[----:B------:R-:W-:Y:S01]  /*f970*/  ISETP.NE.AND P0, PT, R3, 0x9, PT ;  /* 0x000000090300780c */ /* 0x000fe20003f05270 */
[----:B------:R-:W-:Y:S01]  /*f980*/  VIADD R14, R14, 0x40 ;  /* 0x000000400e0e7836 */ /* 0x000fe20000000000 */
[----:B------:R-:W-:-:S02]  /*f990*/  UIADD3 UR7, UR7, 0x180, URZ ;  /* 0x0000018007077890 */ /* 0x000fc4000fffe03f */
[----:B------:R-:W-:Y:S01]  /*f9a0*/  UIADD3 UR19, UR8, 0x24180, URZ ;  /* 0x0002418008137890 */ /* 0x000fe2000fffe03f */
[----:B------:R-:W-:Y:S02]  /*f9b0*/  SEL R5, RZ, 0x1, P0 ;  /* 0x00000001ff057807 */ /* 0x000fe40000000000 */
[----:B------:R-:W-:Y:S02]  /*f9c0*/  SEL R3, R3, RZ, P0 ;  /* 0x000000ff03037207 */ /* 0x000fe40000000000 */
[----:B------:R-:W-:Y:S01]  /*f9d0*/  UMOV UR8, UR7 ;  /* 0x0000000700087c82 */ /* 0x000fe20008000000 */
[----:B------:R-:W-:Y:S01]  /*f9e0*/  LOP3.LUT R2, R2, R5, RZ, 0x3c, !PT ;  /* 0x0000000502027212 */ /* 0x000fe200078e3cff */
[----:B------:R0:W-:Y:S02]  /*f9f0*/  UTMALDG.3D.MULTICAST [UR8], [UR14], UR22, desc[UR16] ;  /* 0x000010080e0073b4 */ /* 0x0001e40008011816 */
[----:B0-----:R-:W-:Y:S01]  /*fa00*/  UMOV UR8, UR19 ;  /* 0x0000001300087c82 */ /* 0x001fe20008000000 */
[----:B------:R-:W-:-:S02]  /*fa10*/  UMOV UR11, UR21 ;  /* 0x00000015000b7c82 */ /* 0x000fc40008000000 */
[----:B------:R0:W-:Y:S02]  /*fa20*/  UTMALDG.3D [UR8], [UR30], desc[UR16] ;  /* 0x000010081e0075b4 */ /* 0x0001e40008011000 */
[----:B0-----:R-:W-:Y:S05]  /*fa30*/  @P1 BRA `(.L_x_310) ;  /* 0xfffffffc00381947 */ /* 0x001fea000383ffff */
.L_x_307:
[----:B------:R-:W-:Y:S05]  /*fa40*/  BSYNC B1 ;  /* 0x0000000000017941 */ /* 0x000fea0003800000 */
.L_x_306:
[----:B------:R-:W2:Y:S01]  /*fa50*/  LDL.LU R17, [R1+0x7c] ;  /* 0x00007c0001117983 */ /* 0x000ea20000300800 */
[----:B------:R-:W-:Y:S01]  /*fa60*/  LOP3.LUT P1, RZ, R11, 0xff, RZ, 0xc0, !PT ;  /* 0x000000ff0bff7812 */ /* 0x000fe2000782c0ff */
[----:B------:R-:W-:Y:S01]  /*fa70*/  VIADD R4, R9, UR20 ;  /* 0x0000001409047c36 */ /* 0x000fe20008000000 */
[----:B------:R-:W-:Y:S01]  /*fa80*/  ULDC.64 UR8, c[0x0][0x650] ;  /* 0x0001940000087ab9 */ /* 0x000fe20000000a00 */
[----:B------:R-:W3:Y:S01]  /*fa90*/  LDL.LU R16, [R1+0x80] ;  /* 0x0000800001107983 */ /* 0x000ee20000300800 */
[----:B------:R-:W-:Y:S01]  /*faa0*/  IMAD.U32 R6, RZ, RZ, UR20 ;  /* 0x00000014ff067e24 */ /* 0x000fe2000f8e00ff */
[----:B------:R-:W-:Y:S01]  /*fab0*/  UISETP.GE.U32.AND UP0, UPT, UR20, 0x9, UPT ;  /* 0x000000091400788c */ /* 0x000fe2000bf06070 */
[----:B------:R-:W-:Y:S01]  /*fac0*/  ISETP.GT.U32.AND P0, PT, R4, 0x8, PT ;  /* 0x000000080400780c */ /* 0x000fe20003f04070 */
[----:B------:R-:W-:Y:S01]  /*fad0*/  BSSY B1, `(.L_x_311) ;  /* 0x000006d000017945 */ /* 0x000fe20003800000 */
[----:B------:R-:W-:Y:S01]  /*fae0*/  IMAD.MOV.U32 R7, RZ, RZ, -0x1 ;  /* 0xffffffffff077424 */ /* 0x000fe200078e00ff */
[----:B------:R-:W-:-:S02]  /*faf0*/  PRMT R11, RZ, 0x7610, R11 ;  /* 0x00007610ff0b7816 */ /* 0x000fc4000000000b */
[----:B------:R-:W-:Y:S01]  /*fb00*/  ISETP.LT.U32.AND P0, PT, R6, 0x9, P0 ;  /* 0x000000090600780c */ /* 0x000fe20000701070 */
[----:B------:R-:W-:Y:S01]  /*fb10*/  IMAD.MOV.U32 R6, RZ, RZ, -0x1 ;  /* 0xffffffffff067424 */ /* 0x000fe200078e00ff */
[----:B------:R-:W0:Y:S01]  /*fb20*/  @P1 S2R R8, SR_CgaCtaId ;  /* 0x0000000000081919 */ /* 0x000e220000008800 */
[----:B------:R-:W-:Y:S02]  /*fb30*/  @P1 MOV R3, 0x400 ;  /* 0x0000040000031802 */ /* 0x000fe40000000f00 */
[----:B------:R-:W-:Y:S02]  /*fb40*/  PLOP3.LUT P2, PT, PT, PT, UP0, 0x80, 0x0 ;  /* 0x000000000000781c */ /* 0x000fe40003f4f008 */
[----:B0-----:R-:W-:Y:S01]  /*fb50*/  @P1 LEA R5, R8, R3, 0x18 ;  /* 0x0000000308051211 */ /* 0x001fe200078ec0ff */
[----:B------:R-:W-:-:S03]  /*fb60*/  IMAD.WIDE.U32 R2, R4, 0x38e38e39, RZ ;  /* 0x38e38e3904027825 */ /* 0x000fc600078e00ff */
[----:B------:R0:W-:Y:S01]  /*fb70*/  @P1 SYNCS.ARRIVE.TRANS64.A1T0 RZ, [R5+URZ+0xa8], RZ ;  /* 0x0000a8ff05ff19a7 */ /* 0x0001e2000810003f */
[----:B------:R-:W-:Y:S02]  /*fb80*/  PRMT R2, RZ, 0x7610, R2 ;  /* 0x00007610ff027816 */ /* 0x000fe40000000002 */
[----:B0-----:R-:W-:Y:S02]  /*fb90*/  SHF.R.U32.HI R5, RZ, 0x1, R3 ;  /* 0x00000001ff057819 */ /* 0x001fe40000011603 */
[----:B------:R-:W-:-:S03]  /*fba0*/  SEL R3, RZ, 0x1, !P0 ;  /* 0x00000001ff037807 */ /* 0x000fc60004000000 */
[----:B------:R-:W-:Y:S01]  /*fbb0*/  IMAD R9, R5, -0x9, R4 ;  /* 0xfffffff705097824 */ /* 0x000fe200078e0204 */
[----:B------:R-:W-:-:S04]  /*fbc0*/  LOP3.LUT R0, R0, R3, RZ, 0x3c, !PT ;  /* 0x0000000300007212 */ /* 0x000fc800078e3cff */
[----:B------:R-:W-:Y:S01]  /*fbd0*/  @P2 LOP3.LUT R0, R0, 0x1, R5, 0x78, !PT ;  /* 0x0000000100002812 */ /* 0x000fe200078e7805 */
[----:B------:R-:W-:Y:S01]  /*fbe0*/  IMAD.MOV.U32 R5, RZ, RZ, -0x1 ;  /* 0xffffffffff057424 */ /* 0x000fe200078e00ff */
[----:B---3--:R-:W-:-:S04]  /*fbf0*/  IADD3 R16, P1, R16, UR24, RZ ;  /* 0x0000001810107c10 */ /* 0x008fc8000ff3e0ff */
[----:B--2---:R-:W-:Y:S01]  /*fc00*/  IADD3.X R17, R17, UR18, RZ, P1, !PT ;  /* 0x0000001211117c10 */ /* 0x004fe20008ffe4ff */
[----:B------:R0:W-:Y:S01]  /*fc10*/  STL [R1+0x80], R16 ;  /* 0x0000801001007387 */ /* 0x0001e20000100800 */
[----:B------:R-:W-:-:S03]  /*fc20*/  ISETP.GE.U32.AND P0, PT, R16, UR8, PT ;  /* 0x0000000810007c0c */ /* 0x000fc6000bf06070 */
[----:B------:R0:W-:Y:S01]  /*fc30*/  STL [R1+0x7c], R17 ;  /* 0x00007c1101007387 */ /* 0x0001e20000100800 */
[----:B------:R-:W-:-:S13]  /*fc40*/  ISETP.GE.U32.AND.EX P0, PT, R17, UR9, PT, P0 ;  /* 0x0000000911007c0c */ /* 0x000fda000bf06100 */
[----:B0-----:R-:W-:Y:S05]  /*fc50*/  @P0 BRA `(.L_x_312) ;  /* 0x0000000400500947 */ /* 0x001fea0003800000 */
[----:B------:R-:W-:Y:S01]  /*fc60*/  ULDC.64 UR8, c[0x0][0x628] ;  /* 0x00018a0000087ab9 */ /* 0x000fe20000000a00 */
[----:B------:R-:W0:Y:S01]  /*fc70*/  S2R R12, SR_CTAID.X ;  /* 0x00000000000c7919 */ /* 0x000e220000002500 */
[----:B------:R-:W-:Y:S01]  /*fc80*/  ISETP.NE.U32.AND P0, PT, RZ, UR8, PT ;  /* 0x00000008ff007c0c */ /* 0x000fe2000bf05070 */
[----:B------:R-:W-:Y:S01]  /*fc90*/  ULDC UR10, c[0x0][0x630] ;  /* 0x00018c00000a7ab9 */ /* 0x000fe20000000800 */
[----:B------:R-:W-:Y:S01]  /*fca0*/  IMAD.MOV.U32 R2, RZ, RZ, R16 ;  /* 0x000000ffff027224 */ /* 0x000fe200078e0010 */
[----:B------:R-:W1:Y:S01]  /*fcb0*/  S2R R10, SR_CTAID.Y ;  /* 0x00000000000a7919 */ /* 0x000e620000002600 */
[----:B------:R-:W-:Y:S01]  /*fcc0*/  ISETP.NE.AND.EX P0, PT, RZ, UR9, PT, P0 ;  /* 0x00000009ff007c0c */ /* 0x000fe2000bf05300 */
[----:B------:R-:W-:-:S12]  /*fcd0*/  IMAD.MOV.U32 R3, RZ, RZ, R17 ;  /* 0x000000ffff037224 */ /* 0x000fd800078e0011 */
[----:B------:R-:W-:Y:S05]  /*fce0*/  @!P0 BRA `(.L_x_313) ;  /* 0x0000000000288947 */ /* 0x000fea0003800000 */
[----:B------:R-:W-:Y:S02]  /*fcf0*/  ULDC UR7, c[0x0][0x634] ;  /* 0x00018d0000077ab9 */ /* 0x000fe40000000800 */
[----:B------:R-:W-:-:S05]  /*fd00*/  IADD3 R7, P0, R16, UR7, RZ ;  /* 0x0000000710077c10 */ /* 0x000fca000ff1e0ff */
[----:B------:R-:W-:-:S04]  /*fd10*/  IMAD.X R13, RZ, RZ, R17, P0 ;  /* 0x000000ffff0d7224 */ /* 0x000fc800000e0611 */
[----:B------:R-:W-:-:S04]  /*fd20*/  IMAD.WIDE.U32 R4, R13, UR8, RZ ;  /* 0x000000080d047c25 */ /* 0x000fc8000f8e00ff */
[----:B------:R-:W-:-:S04]  /*fd30*/  IMAD.WIDE.U32 R4, P0, R7, UR9, R4 ;  /* 0x0000000907047c25 */ /* 0x000fc8000f800004 */
[----:B------:R-:W-:-:S04]  /*fd40*/  IMAD.WIDE.U32 R6, R7, UR8, RZ ;  /* 0x0000000807067c25 */ /* 0x000fc8000f8e00ff */
[----:B------:R-:W-:Y:S01]  /*fd50*/  IMAD.X R3, RZ, RZ, RZ, P0 ;  /* 0x000000ffff037224 */ /* 0x000fe200000e06ff */
[----:B------:R-:W-:Y:S01]  /*fd60*/  IADD3 RZ, P0, R7, R4, RZ ;  /* 0x0000000407ff7210 */ /* 0x000fe20007f1e0ff */
[----:B------:R-:W-:-:S04]  /*fd70*/  IMAD.MOV.U32 R2, RZ, RZ, R5 ;  /* 0x000000ffff027224 */ /* 0x000fc800078e0005 */
[----:B------:R-:W-:-:S08]  /*fd80*/  IMAD.WIDE.U32.X R2, R13, UR9, R2, P0 ;  /* 0x000000090d027c25 */ /* 0x000fd000080e0402 */
.L_x_313:
[--C-:B------:R-:W-:Y:S01]  /*fd90*/  SHF.R.U64 R6, R2, UR10, R3.reuse ;  /* 0x0000000a02067c19 */ /* 0x100fe20008001203 */
[----:B------:R-:W-:Y:S01]  /*fda0*/  ULDC.64 UR8, c[0x0][0x620] ;  /* 0x0001880000087ab9 */ /* 0x000fe20000000a00 */
[----:B------:R-:W-:Y:S01]  /*fdb0*/  SHF.R.U32.HI R2, RZ, UR10, R3 ;  /* 0x0000000aff027c19 */ /* 0x000fe20008011603 */
[----:B------:R-:W-:Y:S01]  /*fdc0*/  IMAD.MOV.U32 R3, RZ, RZ, R17 ;  /* 0x000000ffff037224 */ /* 0x000fe200078e0011 */
[----:B------:R-:W-:Y:S01]  /*fdd0*/  IADD3 R5, P0, RZ, -R6, RZ ;  /* 0x80000006ff057210 */ /* 0x000fe20007f1e0ff */
[----:B------:R-:W-:Y:S01]  /*fde0*/  ULDC UR7, c[0x0][0x150] ;  /* 0x0000540000077ab9 */ /* 0x000fe20000000800 */
[----:B0-----:R-:W-:Y:S01]  /*fdf0*/  I2FP.F32.U32 R7, R12 ;  /* 0x0000000c00077245 */ /* 0x001fe20000201000 */
[----:B------:R-:W0:Y:S01]  /*fe00*/  LDC R19, c[0x0][0x144] ;  /* 0x00005100ff137b82 */ /* 0x000e220000000800 */
[----:B------:R-:W-:Y:S01]  /*fe10*/  ULDC.64 UR10, c[0x0][0x640] ;  /* 0x00019000000a7ab9 */ /* 0x000fe20000000a00 */
[----:B------:R-:W-:Y:S01]  /*fe20*/  IMAD.X R2, RZ, RZ, ~R2, P0 ;  /* 0x000000ffff027224 */ /* 0x000fe200000e0e02 */
[----:B------:R-:W-:-:S03]  /*fe30*/  ISETP.NE.U32.AND P0, PT, RZ, UR10, PT ;  /* 0x0000000aff007c0c */ /* 0x000fc6000bf05070 */
[----:B------:R-:W-:Y:S01]  /*fe40*/  IMAD R4, R2, UR8, RZ ;  /* 0x0000000802047c24 */ /* 0x000fe2000f8e02ff */
[----:B------:R-:W-:Y:S01]  /*fe50*/  ISETP.NE.AND.EX P0, PT, RZ, UR11, PT, P0 ;  /* 0x0000000bff007c0c */ /* 0x000fe2000bf05300 */
[----:B------:R-:W-:Y:S01]  /*fe60*/  IMAD.MOV.U32 R2, RZ, RZ, R16 ;  /* 0x000000ffff027224 */ /* 0x000fe200078e0010 */
[----:B------:R-:W2:Y:S03]  /*fe70*/  LDC R13, c[0x0][0x148] ;  /* 0x00005200ff0d7b82 */ /* 0x000ea60000000800 */
[----:B------:R-:W-:Y:S01]  /*fe80*/  IMAD.WIDE.U32 R2, R5, UR8, R2 ;  /* 0x0000000805027c25 */ /* 0x000fe2000f8e0002 */
[----:B------:R-:W-:-:S03]  /*fe90*/  ULDC UR8, c[0x0][0x154] ;  /* 0x0000550000087ab9 */ /* 0x000fc60000000800 */
[----:B------:R-:W-:Y:S02]  /*fea0*/  IMAD R5, R5, UR9, R4 ;  /* 0x0000000905057c24 */ /* 0x000fe4000f8e0204 */
[----:B------:R-:W-:Y:S01]  /*feb0*/  FMUL R4, R7, UR7 ;  /* 0x0000000707047c20 */ /* 0x000fe20008400000 */
[----:B------:R-:W-:Y:S01]  /*fec0*/  ULDC UR7, c[0x0][0x618] ;  /* 0x0001860000077ab9 */ /* 0x000fe20000000800 */
[----:B------:R-:W-:Y:S01]  /*fed0*/  ULDC UR9, c[0x0][0x608] ;  /* 0x0001820000097ab9 */ /* 0x000fe20000000800 */
[----:B------:R-:W-:-:S03]  /*fee0*/  IMAD.IADD R3, R3, 0x1, R5 ;  /* 0x0000000103037824 */ /* 0x000fc600078e0205 */
[----:B------:R-:W3:Y:S02]  /*fef0*/  F2I.U32.TRUNC.NTZ R4, R4 ;  /* 0x0000000400047305 */ /* 0x000ee4000020f000 */
[----:B------:R-:W-:Y:S02]  /*ff00*/  SHF.R.U64 R7, R2, UR7, R3 ;  /* 0x0000000702077c19 */ /* 0x000fe40008001203 */
[----:B-1----:R-:W-:-:S05]  /*ff10*/  I2FP.F32.U32 R2, R10 ;  /* 0x0000000a00027245 */ /* 0x002fca0000201000 */
[----:B------:R-:W-:Y:S01]  /*ff20*/  FMUL R5, R2, UR8 ;  /* 0x0000000802057c20 */ /* 0x000fe20008400000 */
[----:B------:R-:W-:Y:S01]  /*ff30*/  SHF.R.U32.HI R2, RZ, UR7, R3 ;  /* 0x00000007ff027c19 */ /* 0x000fe20008011603 */
[----:B------:R-:W-:Y:S02]  /*ff40*/  ULDC UR7, c[0x0][0x658] ;  /* 0x0001960000077ab9 */ /* 0x000fe40000000800 */
[----:B------:R1:W4:Y:S01]  /*ff50*/  F2I.U32.TRUNC.NTZ R16, R5 ;  /* 0x0000000500107305 */ /* 0x000322000020f000 */
[----:B------:R-:W-:Y:S01]  /*ff60*/  SHF.R.U64 R15, R7, UR9, R2 ;  /* 0x00000009070f7c19 */ /* 0x000fe20008001202 */
[----:B---3--:R-:W-:Y:S01]  /*ff70*/  IMAD.MOV R4, RZ, RZ, -R4 ;  /* 0x000000ffff047224 */ /* 0x008fe200078e0a04 */
[----:B------:R-:W-:-:S03]  /*ff80*/  SHF.R.U32.HI R2, RZ, UR9, R2 ;  /* 0x00000009ff027c19 */ /* 0x000fc60008011602 */
[----:B0-----:R-:W-:Y:S01]  /*ff90*/  IMAD R12, R19, R4, R12 ;  /* 0x00000004130c7224 */ /* 0x001fe200078e020c */
[--C-:B------:R-:W-:Y:S02]  /*ffa0*/  SHF.R.U64 R14, R15, UR7, R2.reuse ;  /* 0x000000070f0e7c19 */ /* 0x100fe40008001202 */
[----:B------:R-:W-:-:S03]  /*ffb0*/  SHF.R.U32.HI R17, RZ, UR7, R2 ;  /* 0x00000007ff117c19 */ /* 0x000fc60008011602 */
[----:B------:R-:W-:Y:S02]  /*ffc0*/  IMAD.MOV.U32 R2, RZ, RZ, R14 ;  /* 0x000000ffff027224 */ /* 0x000fe400078e000e */
[----:B------:R-:W-:Y:S01]  /*ffd0*/  IMAD.MOV.U32 R3, RZ, RZ, R17 ;  /* 0x000000ffff037224 */ /* 0x000fe200078e0011 */
[----:B-12-4-:R-:W-:Y:S06]  /*ffe0*/  @!P0 BRA `(.L_x_314) ;  /* 0x0000000000288947 */ /* 0x016fec0003800000 */
[----:B------:R-:W-:Y:S02]  /*fff0*/  ULDC UR7, c[0x0][0x64c] ;  /* 0x0001930000077ab9 */ /* 0x000fe40000000800 */
[----:B------:R-:W-:-:S05]  /*10000*/  IADD3 R3, P0, R14, UR7, RZ ;  /* 0x000000070e037c10 */ /* 0x000fca000ff1e0ff */
[----:B------:R-:W-:-:S04]  /*10010*/  IMAD.X R17, RZ, RZ, R17, P0 ;  /* 0x000000ffff117224 */ /* 0x000fc800000e0611 */
[----:B------:R-:W-:-:S04]  /*10020*/  IMAD.WIDE.U32 R4, R17, UR10, RZ ;  /* 0x0000000a11047c25 */ /* 0x000fc8000f8e00ff */
[----:B------:R-:W-:-:S04]  /*10030*/  IMAD.WIDE.U32 R4, P0, R3, UR11, R4 ;  /* 0x0000000b03047c25 */ /* 0x000fc8000f800004 */
[----:B------:R-:W-:-:S04]  /*10040*/  IMAD.WIDE.U32 R2, R3, UR10, RZ ;  /* 0x0000000a03027c25 */ /* 0x000fc8000f8e00ff */
[----:B------:R-:W-:Y:S01]  /*10050*/  IMAD.MOV.U32 R2, RZ, RZ, R5 ;  /* 0x000000ffff027224 */ /* 0x000fe200078e0005 */
[----:B------:R-:W-:Y:S01]  /*10060*/  IADD3 RZ, P1, R3, R4, RZ ;  /* 0x0000000403ff7210 */ /* 0x000fe20007f3e0ff */
[----:B------:R-:W-:-:S04]  /*10070*/  IMAD.X R3, RZ, RZ, RZ, P0 ;  /* 0x000000ffff037224 */ /* 0x000fc800000e06ff */
[----:B------:R-:W-:-:S08]  /*10080*/  IMAD.WIDE.U32.X R2, R17, UR11, R2, P1 ;  /* 0x0000000b11027c25 */ /* 0x000fd000088e0402 */
.L_x_314:
[----:B------:R-:W-:Y:S01]  /*10090*/  ULDC UR7, c[0x0][0x648] ;  /* 0x0001920000077ab9 */ /* 0x000fe20000000800 */
[----:B------:R-:W-:Y:S01]  /*100a0*/  LOP3.LUT R15, R15, UR6, RZ, 0xc0, !PT ;  /* 0x000000060f0f7c12 */ /* 0x000fe2000f8ec0ff */
[----:B------:R-:W-:Y:S01]  /*100b0*/  IMAD.MOV R16, RZ, RZ, -R16 ;  /* 0x000000ffff107224 */ /* 0x000fe200078e0a10 */
[----:B------:R-:W-:Y:S01]  /*100c0*/  SHF.R.U64 R2, R2, UR7, R3 ;  /* 0x0000000702027c19 */ /* 0x000fe20008001203 */
[----:B------:R-:W-:Y:S01]  /*100d0*/  ULDC UR7, c[0x0][0x638] ;  /* 0x00018e0000077ab9 */ /* 0x000fe20000000800 */
[----:B------:R-:W-:Y:S01]  /*100e0*/  LOP3.LUT R7, R7, UR4, RZ, 0xc0, !PT ;  /* 0x0000000407077c12 */ /* 0x000fe2000f8ec0ff */
[----:B------:R-:W-:Y:S01]  /*100f0*/  @P4 IMAD R12, R13, R16, R10 ;  /* 0x000000100d0c4224 */ /* 0x000fe200078e020a */
[----:B------:R-:W-:Y:S01]  /*10100*/  ULDC UR8, c[0x0][0x610] ;  /* 0x0001840000087ab9 */ /* 0x000fe20000000800 */
[----:B------:R-:W-:Y:S02]  /*10110*/  IMAD.MOV R3, RZ, RZ, -R2 ;  /* 0x000000ffff037224 */ /* 0x000fe400078e0a02 */
[----:B------:R-:W-:-:S02]  /*10120*/  IMAD R5, R2, UR5, R15 ;  /* 0x0000000502057c24 */ /* 0x000fc4000f8e020f */
[----:B------:R-:W-:Y:S01]  /*10130*/  IMAD R14, R3, UR7, R14 ;  /* 0x00000007030e7c24 */ /* 0x000fe2000f8e020e */
[----:B------:R-:W-:Y:S01]  /*10140*/  ULDC UR7, c[0x0][0x600] ;  /* 0x0001800000077ab9 */ /* 0x000fe20000000800 */
[----:B------:R-:W-:Y:S02]  /*10150*/  IMAD R5, R5, UR8, R12 ;  /* 0x0000000805057c24 */ /* 0x000fe4000f8e020c */
[----:B------:R-:W-:Y:S02]  /*10160*/  IMAD R14, R14, UR7, R7 ;  /* 0x000000070e0e7c24 */ /* 0x000fe4000f8e0207 */
[----:B------:R-:W-:-:S03]  /*10170*/  IMAD.MOV.U32 R2, RZ, RZ, 0x1 ;  /* 0x00000001ff027424 */ /* 0x000fc600078e00ff */
[----:B------:R-:W-:Y:S02]  /*10180*/  SEL R7, R14, R5, !P4 ;  /* 0x000000050e077207 */ /* 0x000fe40006000000 */
[----:B------:R-:W-:-:S07]  /*10190*/  SEL R5, R5, R14, !P4 ;  /* 0x0000000e05057207 */ /* 0x000fce0006000000 */
.L_x_312:
[----:B------:R-:W-:Y:S05]  /*101a0*/  BSYNC B1 ;  /* 0x0000000000017941 */ /* 0x000fea0003800000 */
.L_x_311:
[----:B------:R-:W-:-:S13]  /*101b0*/  LOP3.LUT P0, RZ, R2, 0xff, RZ, 0xc0, !PT ;  /* 0x000000ff02ff7812 */ /* 0x000fda000780c0ff */
[----:B------:R-:W-:Y:S05]  /*101c0*/  @P0 BRA `(.L_x_315) ;  /* 0xfffffff4001c0947 */ /* 0x000fea000383ffff */
[----:B------:R-:W-:Y:S05]  /*101d0*/  BSYNC B0 ;  /* 0x0000000000007941 */ /* 0x000fea0003800000 */
.L_x_304:
[----:B------:R-:W-:-:S03]  /*101e0*/  UMOV UR7, 0xffffffff ;  /* 0xffffffff00077882 */ /* 0x000fc60000000000 */
[----:B------:R-:W-:Y:S05]  /*101f0*/  BRA.DIV UR7, `(.L_x_316) ;  /* 0x0000000607dc7947 */ /* 0x000fea000b800000 */
[----:B------:R-:W-:-:S13]  /*10200*/  ELECT P0, URZ, PT ;  /* 0x00000000003f782f */ /* 0x000fda0003800000 */
.L_x_335:
[----:B------:R-:W-:Y:S04]  /*10210*/  BSSY B0, `(.L_x_317) ;  /* 0x0000059000007945 */ /* 0x000fe80003800000 */
[----:B------:R-:W-:Y:S05]  /*10220*/  @!P0 BRA `(.L_x_318) ;  /* 0x00000004005c8947 */ /* 0x000fea0003800000 */
[----:B------:R-:W-:-:S04]  /*10230*/  ULOP3.LUT UR7, UR13, 0x2, URZ, 0xfc, !UPT ;  /* 0x000000020d077892 */ /* 0x000fc8000f8efc3f */
[----:B------:R-:W-:-:S06]  /*10240*/  UISETP.NE.AND UP0, UPT, UR7, 0x3, UPT ;  /* 0x000000030700788c */ /* 0x000fcc000bf05270 */
[----:B------:R-:W-:-:S13]  /*10250*/  PLOP3.LUT P0, PT, PT, PT, UP0, 0x80, 0x0 ;  /* 0x000000000000781c */ /* 0x000fda0003f0f008 */
[----:B------:R-:W-:Y:S05]  /*10260*/  @!P0 BRA `(.L_x_319) ;  /* 0x0000000000048947 */ /* 0x000fea0003800000 */
[----:B------:R-:W-:Y:S01]  /*10270*/  BPT.TRAP 0x1 ;  /* 0x000000040000795c */ /* 0x000fe20000300000 */
.L_x_319:
[----:B------:R-:W0:Y:S01]  /*10280*/  S2R R3, SR_CgaCtaId ;  /* 0x0000000000037919 */ /* 0x000e220000008800 */
[----:B------:R-:W-:Y:S02]  /*10290*/  MOV R2, 0x400 ;  /* 0x0000040000027802 */ /* 0x000fe40000000f00 */
[----:B------:R-:W-:Y:S02]  /*102a0*/  SHF.L.U32 R4, R0, 0x1f, RZ ;  /* 0x0000001f00047819 */ /* 0x000fe400000006ff */
[----:B0-----:R-:W-:-:S05]  /*102b0*/  LEA R2, R3, R2, 0x18 ;  /* 0x0000000203027211 */ /* 0x001fca00078ec0ff */
[----:B------:R-:W-:-:S04]  /*102c0*/  VIADD R2, R2, 0x48 ;  /* 0x0000004802027836 */ /* 0x000fc80000000000 */
[C---:B------:R-:W-:Y:S02]  /*102d0*/  IMAD R7, R9.reuse, 0x8, R2 ;  /* 0x0000000809077824 */ /* 0x040fe400078e0202 */
[----:B------:R-:W-:Y:S02]  /*102e0*/  VIADD R9, R9, 0x1 ;  /* 0x0000000109097836 */ /* 0x000fe40000000000 */
[----:B------:R-:W0:Y:S03]  /*102f0*/  SYNCS.PHASECHK.TRANS64.TRYWAIT P0, [R7+URZ], R4 ;  /* 0x00000004070075a7 */ /* 0x000e26000800017f */
[----:B------:R-:W-:-:S04]  /*10300*/  ISETP.NE.AND P1, PT, R9, 0x9, PT ;  /* 0x000000090900780c */ /* 0x000fc80003f25270 */
[----:B------:R-:W-:Y:S02]  /*10310*/  SEL R3, RZ, 0x1, P1 ;  /* 0x00000001ff037807 */ /* 0x000fe40000800000 */
[----:B------:R-:W-:Y:S02]  /*10320*/  SEL R9, R9, RZ, P1 ;  /* 0x000000ff09097207 */ /* 0x000fe40000800000 */
[----:B------:R-:W-:-:S03]  /*10330*/  LOP3.LUT R6, R0, R3, RZ, 0x3c, !PT ;  /* 0x0000000300067212 */ /* 0x000fc600078e3cff */
[----:B------:R-:W-:Y:S01]  /*10340*/  IMAD R8, R9, 0x8, R2 ;  /* 0x0000000809087824 */ /* 0x000fe200078e0202 */
[----:B------:R-:W-:Y:S01]  /*10350*/  SHF.L.U32 R5, R6, 0x1f, RZ ;  /* 0x0000001f06057819 */ /* 0x000fe200000006ff */
[----:B0-----:R-:W-:Y:S06]  /*10360*/  @!P0 BRA `(.L_x_320) ;  /* 0x0000000400a08947 */ /* 0x001fec0003800000 */
.L_x_336:
[----:B------:R-:W1:Y:S01]  /*10370*/  SYNCS.PHASECHK.TRANS64.TRYWAIT P0, [R8+URZ], R5 ;  /* 0x00000005080075a7 */ /* 0x000e62000800017f */
[----:B------:R-:W-:-:S05]  /*10380*/  VIADD R0, R9, 0x1 ;  /* 0x0000000109007836 */ /* 0x000fca0000000000 */
[----:B------:R-:W-:-:S04]  /*10390*/  ISETP.NE.AND P1, PT, R0, 0x9, PT ;  /* 0x000000090000780c */ /* 0x000fc80003f25270 */
[----:B------:R-:W-:Y:S02]  /*103a0*/  SEL R3, RZ, 0x1, P1 ;  /* 0x00000001ff037807 */ /* 0x000fe40000800000 */
[----:B0-----:R-:W-:Y:S02]  /*103b0*/  SEL R7, R0, RZ, P1 ;  /* 0x000000ff00077207 */ /* 0x001fe40000800000 */
[----:B------:R-:W-:-:S03]  /*103c0*/  LOP3.LUT R6, R6, R3, RZ, 0x3c, !PT ;  /* 0x0000000306067212 */ /* 0x000fc600078e3cff */
[----:B------:R-:W-:Y:S01]  /*103d0*/  IMAD R9, R7, 0x8, R2 ;  /* 0x0000000807097824 */ /* 0x000fe200078e0202 */
[----:B------:R-:W-:Y:S01]  /*103e0*/  SHF.L.U32 R4, R6, 0x1f, RZ ;  /* 0x0000001f06047819 */ /* 0x000fe200000006ff */
[----:B-1----:R-:W-:Y:S06]  /*103f0*/  @!P0 BRA `(.L_x_321) ;  /* 0x0000000400908947 */ /* 0x002fec0003800000 */
.L_x_337:
[----:B------:R-:W1:Y:S01]  /*10400*/  SYNCS.PHASECHK.TRANS64.TRYWAIT P0, [R9+URZ], R4 ;  /* 0x00000004090075a7 */ /* 0x000e62000800017f */
[----:B------:R-:W-:-:S05]  /*10410*/  VIADD R0, R7, 0x1 ;  /* 0x0000000107007836 */ /* 0x000fca0000000000 */
[----:B------:R-:W-:-:S04]  /*10420*/  ISETP.NE.AND P1, PT, R0, 0x9, PT ;  /* 0x000000090000780c */ /* 0x000fc80003f25270 */
[----:B------:R-:W-:Y:S02]  /*10430*/  SEL R3, RZ, 0x1, P1 ;  /* 0x00000001ff037807 */ /* 0x000fe40000800000 */
[----:B------:R-:W-:Y:S02]  /*10440*/  SEL R7, R0, RZ, P1 ;  /* 0x000000ff00077207 */ /* 0x000fe40000800000 */
[----:B------:R-:W-:-:S03]  /*10450*/  LOP3.LUT R6, R6, R3, RZ, 0x3c, !PT ;  /* 0x0000000306067212 */ /* 0x000fc600078e3cff */
[----:B0-----:R-:W-:Y:S01]  /*10460*/  IMAD R8, R7, 0x8, R2 ;  /* 0x0000000807087824 */ /* 0x001fe200078e0202 */
[----:B------:R-:W-:Y:S01]  /*10470*/  SHF.L.U32 R5, R6, 0x1f, RZ ;  /* 0x0000001f06057819 */ /* 0x000fe200000006ff */
[----:B-1----:R-:W-:Y:S06]  /*10480*/  @!P0 BRA `(.L_x_322) ;  /* 0x0000000400808947 */ /* 0x002fec0003800000 */
.L_x_338:
        /* <DEDUP_REMOVED lines=9> */
.L_x_339:
        /* <DEDUP_REMOVED lines=9> */
.L_x_340:
        /* <DEDUP_REMOVED lines=9> */
.L_x_341:
[----:B------:R-:W1:Y:S01]  /*10640*/  SYNCS.PHASECHK.TRANS64.TRYWAIT P0, [R9+URZ], R4 ;  /* 0x00000004090075a7 */ /* 0x000e62000800017f */
[----:B------:R-:W-:-:S05]  /*10650*/  VIADD R0, R7, 0x1 ;  /* 0x0000000107007836 */ /* 0x000fca0000000000 */
[----:B------:R-:W-:-:S04]  /*10660*/  ISETP.NE.AND P1, PT, R0, 0x9, PT ;  /* 0x000000090000780c */ /* 0x000fc80003f25270 */
[----:B------:R-:W-:Y:S02]  /*10670*/  SEL R3, RZ, 0x1, P1 ;  /* 0x00000001ff037807 */ /* 0x000fe40000800000 */
[----:B------:R-:W-:Y:S02]  /*10680*/  SEL R7, R0, RZ, P1 ;  /* 0x000000ff00077207 */ /* 0x000fe40000800000 */
[----:B------:R-:W-:-:S03]  /*10690*/  LOP3.LUT R11, R6, R3, RZ, 0x3c, !PT ;  /* 0x00000003060b7212 */ /* 0x000fc600078e3cff */
[----:B------:R-:W-:Y:S01]  /*106a0*/  IMAD R6, R7, 0x8, R2 ;  /* 0x0000000807067824 */ /* 0x000fe200078e0202 */
[----:B0-----:R-:W-:Y:S01]  /*106b0*/  SHF.L.U32 R5, R11, 0x1f, RZ ;  /* 0x0000001f0b057819 */ /* 0x001fe200000006ff */
[----:B-1----:R-:W-:Y:S06]  /*106c0*/  @!P0 BRA `(.L_x_326) ;  /* 0x0000000400408947 */ /* 0x002fec0003800000 */
.L_x_342:
[----:B------:R-:W1:Y:S01]  /*106d0*/  SYNCS.PHASECHK.TRANS64.TRYWAIT P0, [R6+URZ], R5 ;  /* 0x00000005060075a7 */ /* 0x000e62000800017f */
[----:B------:R-:W-:-:S05]  /*106e0*/  VIADD R0, R7, 0x1 ;  /* 0x0000000107007836 */ /* 0x000fca0000000000 */
[----:B------:R-:W-:-:S04]  /*106f0*/  ISETP.NE.AND P1, PT, R0, 0x9, PT ;  /* 0x000000090000780c */ /* 0x000fc80003f25270 */
[----:B0-----:R-:W-:Y:S02]  /*10700*/  SEL R4, RZ, 0x1, P1 ;  /* 0x00000001ff047807 */ /* 0x001fe40000800000 */
[----:B------:R-:W-:Y:S02]  /*10710*/  SEL R3, R0, RZ, P1 ;  /* 0x000000ff00037207 */ /* 0x000fe40000800000 */
[----:B------:R-:W-:Y:S01]  /*10720*/  LOP3.LUT R0, R11, R4, RZ, 0x3c, !PT ;  /* 0x000000040b007212 */ /* 0x000fe200078e3cff */
[----:B-1----:R-:W-:Y:S06]  /*10730*/  @!P0 BRA `(.L_x_327) ;  /* 0x0000000400388947 */ /* 0x002fec0003800000 */
.L_x_343:
[----:B------:R-:W-:Y:S01]  /*10740*/  IMAD R3, R3, 0x8, R2 ;  /* 0x0000000803037824 */ /* 0x000fe200078e0202 */
[----:B------:R-:W-:-:S07]  /*10750*/  SHF.L.U32 R0, R0, 0x1f, RZ ;  /* 0x0000001f00007819 */ /* 0x000fce00000006ff */
.L_x_328:
[----:B-1----:R1:W2:Y:S02]  /*10760*/  SYNCS.PHASECHK.TRANS64.TRYWAIT P0, [R3+URZ], R0 ;  /* 0x00000000030075a7 */ /* 0x0022a4000800017f */
[----:B--2---:R-:W-:Y:S05]  /*10770*/  @!P0 NANOSLEEP.SYNCS 0x989680 ;  /* 0x009896800000895d */ /* 0x004fea0003900000 */
[----:B------:R-:W2:Y:S02]  /*10780*/  @!P0 SYNCS.PHASECHK.TRANS64 P0, [R3+URZ], R0 ;  /* 0x00000000030085a7 */ /* 0x000ea4000800007f */
[----:B--2---:R-:W-:Y:S05]  /*10790*/  @!P0 BRA `(.L_x_328) ;  /* 0xfffffffc00f08947 */ /* 0x004fea000383ffff */
.L_x_318:
[----:B------:R-:W-:Y:S05]  /*107a0*/  BSYNC B0 ;  /* 0x0000000000007941 */ /* 0x000fea0003800000 */
.L_x_317:
[----:B------:R-:W-:Y:S05]  /*107b0*/  EXIT ;  /* 0x000000000000794d */ /* 0x000fea0003800000 */
.L_x_22:
[----:B-1----:R-:W-:-:S04]  /*107c0*/  IMAD.U32 R3, RZ, RZ, UR6 ;  /* 0x00000006ff037e24 */ /* 0x002fc8000f8e00ff */
[----:B------:R1:W2:Y:S03]  /*107d0*/  SYNCS.PHASECHK.TRANS64.TRYWAIT P1, [R3+URZ], R0 ;  /* 0x00000000030075a7 */ /* 0x0002a6000802017f */
[----:B--2---:R-:W-:Y:S05]  /*107e0*/  @!P1 NANOSLEEP.SYNCS 0x989680 ;  /* 0x009896800000995d */ /* 0x004fea0003900000 */
[----:B------:R-:W2:Y:S02]  /*107f0*/  @!P1 SYNCS.PHASECHK.TRANS64 P1, [R3+URZ], R0 ;  /* 0x00000000030095a7 */ /* 0x000ea4000802007f */
[----:B--2---:R-:W-:Y:S05]  /*10800*/  @!P1 BRA `(.L_x_22) ;  /* 0xfffffffc00ec9947 */ /* 0x004fea000383ffff */
[----:B------:R-:W-:Y:S05]  /*10810*/  BRA `(.L_x_21) ;  /* 0xffffff1400947947 */ /* 0x000fea000383ffff */
.L_x_28:
[----:B-----5:R1:W-:Y:S02]  /*10820*/  STL [R1+0x8c], R0 ;  /* 0x00008c0001007387 */ /* 0x0203e40000100800 */
[----:B-1----:R-:W-:-:S04]  /*10830*/  IMAD.U32 R0, RZ, RZ, UR16 ;  /* 0x00000010ff007e24 */ /* 0x002fc8000f8e00ff */
[----:B------:R1:W2:Y:S03]  /*10840*/  SYNCS.PHASECHK.TRANS64.TRYWAIT P1, [R0+URZ], R229 ;  /* 0x000000e5000075a7 */ /* 0x0002a6000802017f */
[----:B--2---:R-:W-:Y:S05]  /*10850*/  @!P1 NANOSLEEP.SYNCS 0x989680 ;  /* 0x009896800000995d */ /* 0x004fea0003900000 */
[----:B------:R1:W2:Y:S02]  /*10860*/  @!P1 SYNCS.PHASECHK.TRANS64 P1, [R0+URZ], R229 ;  /* 0x000000e5000095a7 */ /* 0x0002a4000802007f */
[----:B-1----:R1:W5:Y:S02]  /*10870*/  LDL.LU R0, [R1+0x8c] ;  /* 0x00008c0001007983 */ /* 0x0023640000300800 */
[----:B-12---:R-:W-:Y:S05]  /*10880*/  @!P1 BRA `(.L_x_28) ;  /* 0xfffffffc00e49947 */ /* 0x006fea000383ffff */
[----:B------:R-:W-:Y:S05]  /*10890*/  BRA `(.L_x_27) ;  /* 0xffffff2800287947 */ /* 0x000fea000383ffff */
.L_x_305:
[----:B------:R-:W-:Y:S01]  /*108a0*/  BSSY B1, `(.L_x_329) ;  /* 0x0000006000017945 */ /* 0x000fe20003800000 */
[----:B------:R-:W-:-:S07]  /*108b0*/  IMAD.MOV.U32 R2, RZ, RZ, -0x1 ;  /* 0xffffffffff027424 */ /* 0x000fce00078e00ff */
[----:B------:R-:W-:Y:S05]  /*108c0*/  WARPSYNC.COLLECTIVE R2, `(.L_x_330) ;  /* 0x00000000020c7348 */ /* 0x000fea0003c00000 */
[----:B------:R-:W-:Y:S02]  /*108d0*/  ELECT P0, UR62, PT ;  /* 0x00000000003e782f */ /* 0x000fe40003800000 */
[----:B------:R-:W-:Y:S01]  /*108e0*/  MOV R2, UR62 ;  /* 0x0000003e00027c02 */ /* 0x000fe20008000f00 */
[----:B------:R-:W-:Y:S10]  /*108f0*/  ENDCOLLECTIVE ;  /* 0x000000000000791b */ /* 0x000ff40003800000 */
.L_x_330:
[----:B------:R-:W-:Y:S05]  /*10900*/  BSYNC B1 ;  /* 0x0000000000017941 */ /* 0x000fea0003800000 */
.L_x_329:
[----:B------:R-:W-:Y:S05]  /*10910*/  BRA `(.L_x_331) ;  /* 0xffffffec00547947 */ /* 0x000fea000383ffff */
.L_x_308:
[----:B0-----:R0:W2:Y:S02]  /*10920*/  SYNCS.PHASECHK.TRANS64.TRYWAIT P0, [R13+URZ+0x48], R4 ;  /* 0x000048040d0075a7 */ /* 0x0010a4000800017f */
[----:B--2---:R-:W-:Y:S05]  /*10930*/  @!P0 NANOSLEEP.SYNCS 0x989680 ;  /* 0x009896800000895d */ /* 0x004fea0003900000 */
[----:B------:R-:W2:Y:S02]  /*10940*/  @!P0 SYNCS.PHASECHK.TRANS64 P0, [R13+URZ+0x48], R4 ;  /* 0x000048040d0085a7 */ /* 0x000ea4000800007f */
[----:B--2---:R-:W-:Y:S05]  /*10950*/  @!P0 BRA `(.L_x_308) ;  /* 0xfffffffc00f08947 */ /* 0x004fea000383ffff */
[----:B------:R-:W-:Y:S05]  /*10960*/  BRA `(.L_x_332) ;  /* 0xffffffec00987947 */ /* 0x000fea000383ffff */
.L_x_316:
[----:B------:R-:W-:Y:S01]  /*10970*/  BSSY B0, `(.L_x_333) ;  /* 0x0000006000007945 */ /* 0x000fe20003800000 */
[----:B------:R-:W-:-:S07]  /*10980*/  IMAD.MOV.U32 R2, RZ, RZ, -0x1 ;  /* 0xffffffffff027424 */ /* 0x000fce00078e00ff */
[----:B------:R-:W-:Y:S05]  /*10990*/  WARPSYNC.COLLECTIVE R2, `(.L_x_334) ;  /* 0x00000000020c7348 */ /* 0x000fea0003c00000 */
[----:B------:R-:W-:Y:S02]  /*109a0*/  ELECT P0, UR62, PT ;  /* 0x00000000003e782f */ /* 0x000fe40003800000 */
[----:B------:R-:W-:Y:S01]  /*109b0*/  MOV R2, UR62 ;  /* 0x0000003e00027c02 */ /* 0x000fe20008000f00 */
[----:B------:R-:W-:Y:S10]  /*109c0*/  ENDCOLLECTIVE ;  /* 0x000000000000791b */ /* 0x000ff40003800000 */
.L_x_334:
[----:B------:R-:W-:Y:S05]  /*109d0*/  BSYNC B0 ;  /* 0x0000000000007941 */ /* 0x000fea0003800000 */
.L_x_333:
[----:B------:R-:W-:Y:S05]  /*109e0*/  BRA `(.L_x_335) ;  /* 0xfffffff800087947 */ /* 0x000fea000383ffff */
.L_x_320:
[----:B0-----:R0:W1:Y:S02]  /*109f0*/  SYNCS.PHASECHK.TRANS64.TRYWAIT P0, [R7+URZ], R4 ;  /* 0x00000004070075a7 */ /* 0x001064000800017f */
[----:B-1----:R-:W-:Y:S05]  /*10a00*/  @!P0 NANOSLEEP.SYNCS 0x989680 ;  /* 0x009896800000895d */ /* 0x002fea0003900000 */
[----:B------:R-:W1:Y:S02]  /*10a10*/  @!P0 SYNCS.PHASECHK.TRANS64 P0, [R7+URZ], R4 ;  /* 0x00000004070085a7 */ /* 0x000e64000800007f */
[----:B-1----:R-:W-:Y:S05]  /*10a20*/  @!P0 BRA `(.L_x_320) ;  /* 0xfffffffc00f08947 */ /* 0x002fea000383ffff */
[----:B------:R-:W-:Y:S05]  /*10a30*/  BRA `(.L_x_336) ;  /* 0xfffffff8004c7947 */ /* 0x000fea000383ffff */
.L_x_321:
[----:B0-----:R0:W1:Y:S02]  /*10a40*/  SYNCS.PHASECHK.TRANS64.TRYWAIT P0, [R8+URZ], R5 ;  /* 0x00000005080075a7 */ /* 0x001064000800017f */
[----:B-1----:R-:W-:Y:S05]  /*10a50*/  @!P0 NANOSLEEP.SYNCS 0x989680 ;  /* 0x009896800000895d */ /* 0x002fea0003900000 */
[----:B------:R-:W1:Y:S02]  /*10a60*/  @!P0 SYNCS.PHASECHK.TRANS64 P0, [R8+URZ], R5 ;  /* 0x00000005080085a7 */ /* 0x000e64000800007f */
[----:B-1----:R-:W-:Y:S05]  /*10a70*/  @!P0 BRA `(.L_x_321) ;  /* 0xfffffffc00f08947 */ /* 0x002fea000383ffff */
[----:B------:R-:W-:Y:S05]  /*10a80*/  BRA `(.L_x_337) ;  /* 0xfffffff8005c7947 */ /* 0x000fea000383ffff */
.L_x_322:
[----:B0-----:R0:W1:Y:S02]  /*10a90*/  SYNCS.PHASECHK.TRANS64.TRYWAIT P0, [R9+URZ], R4 ;  /* 0x00000004090075a7 */ /* 0x001064000800017f */
[----:B-1----:R-:W-:Y:S05]  /*10aa0*/  @!P0 NANOSLEEP.SYNCS 0x989680 ;  /* 0x009896800000895d */ /* 0x002fea0003900000 */
[----:B------:R-:W1:Y:S02]  /*10ab0*/  @!P0 SYNCS.PHASECHK.TRANS64 P0, [R9+URZ], R4 ;  /* 0x00000004090085a7 */ /* 0x000e64000800007f */
[----:B-1----:R-:W-:Y:S05]  /*10ac0*/  @!P0 BRA `(.L_x_322) ;  /* 0xfffffffc00f08947 */ /* 0x002fea000383ffff */
[----:B------:R-:W-:Y:S05]  /*10ad0*/  BRA `(.L_x_338) ;  /* 0xfffffff8006c7947 */ /* 0x000fea000383ffff */
.L_x_323:
[----:B0-----:R0:W1:Y:S02]  /*10ae0*/  SYNCS.PHASECHK.TRANS64.TRYWAIT P0, [R8+URZ], R5 ;  /* 0x00000005080075a7 */ /* 0x001064000800017f */
[----:B-1----:R-:W-:Y:S05]  /*10af0*/  @!P0 NANOSLEEP.SYNCS 0x989680 ;  /* 0x009896800000895d */ /* 0x002fea0003900000 */
[----:B------:R-:W1:Y:S02]  /*10b00*/  @!P0 SYNCS.PHASECHK.TRANS64 P0, [R8+URZ], R5 ;  /* 0x00000005080085a7 */ /* 0x000e64000800007f */
[----:B-1----:R-:W-:Y:S05]  /*10b10*/  @!P0 BRA `(.L_x_323) ;  /* 0xfffffffc00f08947 */ /* 0x002fea000383ffff */
[----:B------:R-:W-:Y:S05]  /*10b20*/  BRA `(.L_x_339) ;  /* 0xfffffff8007c7947 */ /* 0x000fea000383ffff */
.L_x_324:
[----:B0-----:R0:W1:Y:S02]  /*10b30*/  SYNCS.PHASECHK.TRANS64.TRYWAIT P0, [R9+URZ], R4 ;  /* 0x00000004090075a7 */ /* 0x001064000800017f */
[----:B-1----:R-:W-:Y:S05]  /*10b40*/  @!P0 NANOSLEEP.SYNCS 0x989680 ;  /* 0x009896800000895d */ /* 0x002fea0003900000 */
[----:B------:R-:W1:Y:S02]  /*10b50*/  @!P0 SYNCS.PHASECHK.TRANS64 P0, [R9+URZ], R4 ;  /* 0x00000004090085a7 */ /* 0x000e64000800007f */
[----:B-1----:R-:W-:Y:S05]  /*10b60*/  @!P0 BRA `(.L_x_324) ;  /* 0xfffffffc00f08947 */ /* 0x002fea000383ffff */
[----:B------:R-:W-:Y:S05]  /*10b70*/  BRA `(.L_x_340) ;  /* 0xfffffff8008c7947 */ /* 0x000fea000383ffff */
.L_x_325:
[----:B0-----:R0:W1:Y:S02]  /*10b80*/  SYNCS.PHASECHK.TRANS64.TRYWAIT P0, [R8+URZ], R5 ;  /* 0x00000005080075a7 */ /* 0x001064000800017f */
[----:B-1----:R-:W-:Y:S05]  /*10b90*/  @!P0 NANOSLEEP.SYNCS 0x989680 ;  /* 0x009896800000895d */ /* 0x002fea0003900000 */
[----:B------:R-:W1:Y:S02]  /*10ba0*/  @!P0 SYNCS.PHASECHK.TRANS64 P0, [R8+URZ], R5 ;  /* 0x00000005080085a7 */ /* 0x000e64000800007f */
[----:B-1----:R-:W-:Y:S05]  /*10bb0*/  @!P0 BRA `(.L_x_325) ;  /* 0xfffffffc00f08947 */ /* 0x002fea000383ffff */
[----:B------:R-:W-:Y:S05]  /*10bc0*/  BRA `(.L_x_341) ;  /* 0xfffffff8009c7947 */ /* 0x000fea000383ffff */
.L_x_326:
[----:B0-----:R0:W1:Y:S02]  /*10bd0*/  SYNCS.PHASECHK.TRANS64.TRYWAIT P0, [R9+URZ], R4 ;  /* 0x00000004090075a7 */ /* 0x001064000800017f */
[----:B-1----:R-:W-:Y:S05]  /*10be0*/  @!P0 NANOSLEEP.SYNCS 0x989680 ;  /* 0x009896800000895d */ /* 0x002fea0003900000 */
[----:B------:R-:W1:Y:S02]  /*10bf0*/  @!P0 SYNCS.PHASECHK.TRANS64 P0, [R9+URZ], R4 ;  /* 0x00000004090085a7 */ /* 0x000e64000800007f */
[----:B-1----:R-:W-:Y:S05]  /*10c00*/  @!P0 BRA `(.L_x_326) ;  /* 0xfffffffc00f08947 */ /* 0x002fea000383ffff */
[----:B------:R-:W-:Y:S05]  /*10c10*/  BRA `(.L_x_342) ;  /* 0xfffffff800ac7947 */ /* 0x000fea000383ffff */
.L_x_327:
[----:B0-----:R0:W1:Y:S02]  /*10c20*/  SYNCS.PHASECHK.TRANS64.TRYWAIT P0, [R6+URZ], R5 ;  /* 0x00000005060075a7 */ /* 0x001064000800017f */
[----:B-1----:R-:W-:Y:S05]  /*10c30*/  @!P0 NANOSLEEP.SYNCS 0x989680 ;  /* 0x009896800000895d */ /* 0x002fea0003900000 */
[----:B------:R-:W1:Y:S02]  /*10c40*/  @!P0 SYNCS.PHASECHK.TRANS64 P0, [R6+URZ], R5 ;  /* 0x00000005060085a7 */ /* 0x000e64000800007f */
[----:B-1----:R-:W-:Y:S05]  /*10c50*/  @!P0 BRA `(.L_x_327) ;  /* 0xfffffffc00f08947 */ /* 0x002fea000383ffff */
[----:B------:R-:W-:Y:S05]  /*10c60*/  BRA `(.L_x_343) ;  /* 0xfffffff800b47947 */ /* 0x000fea000383ffff */
.L_x_344:
[----:B------:R-:W-:-:S00]  /*10c70*/  BRA `(.L_x_344) ;  /* 0xfffffffc00fc7947 */ /* 0x000fc0000383ffff */
[----:B------:R-:W-:-:S00]  /*10c80*/  NOP ;  /* 0x0000000000007918 */ /* 0x000fc00000000000 */
[----:B------:R-:W-:-:S00]  /*10c90*/  NOP ;  /* 0x0000000000007918 */ /* 0x000fc00000000000 */
[----:B------:R-:W-:-:S00]  /*10ca0*/  NOP ;  /* 0x0000000000007918 */ /* 0x000fc00000000000 */
[----:B------:R-:W-:-:S00]  /*10cb0*/  NOP ;  /* 0x0000000000007918 */ /* 0x000fc00000000000 */
[----:B------:R-:W-:-:S00]  /*10cc0*/  NOP ;  /* 0x0000000000007918 */ /* 0x000fc00000000000 */
[----:B------:R-:W-:-:S00]  /*10cd0*/  NOP ;  /* 0x0000000000007918 */ /* 0x000fc00000000000 */
[----:B------:R-:W-:-:S00]  /*10ce0*/  NOP ;  /* 0x0000000000007918 */ /* 0x000fc00000000000 */
[----:B------:R-:W-:-:S00]  /*10cf0*/  NOP ;  /* 0x0000000000007918 */ /* 0x000fc00000000000 */
.L_x_345:


//--------------------- .nv.shared._ZN7cutlass13device_kernelINS_4gemm6kernel13GemmUniversalIN4cute5tupleIJiiiiEEENS1_10collective13CollectiveMmaINS1_37MainloopSm90TmaGmmaWarpSpecializedFP8ILi9ENS5_IJNS4_1CILi1EEENSA_ILi8EEESB_EEENS1_35KernelTmaWarpSpecializedCooperativeEEENS5_IJNSA_ILi256EEENSA_ILi128EEENSA_ILi64EEEEEENS_12float_e4m3_tENS5_IJlSB_lEEESK_SL_NS4_8TiledMMAINS4_8MMA_AtomIJNS4_4SM904GMMA31MMA_64x128x32_F32E4M3E4M3_SS_TNILNSP_7ScaleInE1ELSR_1EEEEEENS4_6LayoutINS5_IJNSA_ILi2EEESB_SB_EEENS5_IJSB_NSA_ILi0EEESX_EEEEENS5_IJNS4_10UnderscoreES10_S10_EEEEENS4_23SM90_TMA_LOAD_MULTICASTENS4_14ComposedLayoutINS4_7SwizzleILi2ELi4ELi3EEENS4_18smem_ptr_flag_bitsILi8EEENSU_INS5_IJSC_SI_EEENS5_IJSI_SB_EEEEEEEvNS4_8identityENS4_13SM90_TMA_LOADES1C_vS1D_EENS_8epilogue10collective6detail29Sm90TmaWarpSpecializedAdapterINS1H_15DefaultEpilogueISK_SL_SL_NS1G_6thread17LinearCombinationISK_Li1EffLNS1L_9ScaleType4KindE0ELNS_15FloatRoundStyleE2ESK_EENS1_15EpilogueDefaultEEEEEvvEEEEvNT_6ParamsE --------------------------
	.section	.nv.shared._ZN7cutlass13device_kernelINS_4gemm6kernel13GemmUniversalIN4cute5tupleIJiiiiEEENS1_10collective13CollectiveMmaINS1_37MainloopSm90TmaGmmaWarpSpecializedFP8ILi9ENS5_IJNS4_1CILi1EEENSA_ILi8EEESB_EEENS1_35KernelTmaWarpSpecializedCooperativeEEENS5_IJNSA_ILi256EEENSA_ILi128EEENSA_ILi64EEEEEENS_12float_e4m3_tENS5_IJlSB_lEEESK_SL_NS4_8TiledMMAINS4_8MMA_AtomIJNS4_4SM904GMMA31MMA_64x128x32_F32E4M3E4M3_SS_TNILNSP_7ScaleInE1ELSR_1EEEEEENS4_6LayoutINS5_IJNSA_ILi2EEESB_SB_EEENS5_IJSB_NSA_ILi0EEESX_EEEEENS5_IJNS4_10UnderscoreES10_S10_EEEEENS4_23SM90_TMA_LOAD_MULTICASTENS4_14ComposedLayoutINS4_7SwizzleILi2ELi4ELi3EEENS4_18smem_ptr_flag_bitsILi8EEENSU_INS5_IJSC_SI_EEENS5_IJSI_SB_EEEEEEEvNS4_8identityENS4_13SM90_TMA_LOADES1C_vS1D_EENS_8epilogue10collective6detail29Sm90TmaWarpSpecializedAdapterINS1H_15DefaultEpilogueISK_SL_SL_NS1G_6thread17LinearCombinationISK_Li1EffLNS1L_9ScaleType4KindE0ELNS_15FloatRoundStyleE2ESK_EENS1_15EpilogueDefaultEEEEEvvEEEEvNT_6ParamsE,"aw",@nobits
	.sectionflags	@""
	.align	16
	.zero		1024


//--------------------- .nv.shared.reserved.0     --------------------------
	.section	.nv.shared.reserved.0,"aw",@nobits
	.weak		__nv_reservedSMEM_offset_0_alias
	.size		__nv_reservedSMEM_offset_0_alias, 0, 0
	.other		__nv_reservedSMEM_offset_0_alias,@"STO_CUDA_RESERVED_SHARED STV_DEFAULT"
__nv_reservedSMEM_offset_0_alias:
	.zero		0


//--------------------- .nv.global                --------------------------
	.section	.nv.global,"aw",@nobits
.nv.global:
	.type		_ZN40_INTERNAL_dc7843d3_4_k_cu_8a148c9f_168244cute1_E,@object
	.size		_ZN40_INTERNAL_dc7843d3_4_k_cu_8a148c9f_168244cute1_E,(_ZN40_INTERNAL_dc7843d3_4_k_cu_8a148c9f_168244cuda3std3__45__cpo6cbeginE - _ZN40_INTERNAL_dc7843d3_4_k_cu_8a148c9f_168244cute1_E)
_ZN40_INTERNAL_dc7843d3_4_k_cu_8a148c9f_168244cute1_E:
	.zero		1
	.type		_ZN40_INTERNAL_dc7843d3_4_k_cu_8a148c9f_168244cuda3std3__45__cpo6cbeginE,@object
	.size		_ZN40_INTERNAL_dc7843d3_4_k_cu_8a148c9f_168244cuda3std3__45__cpo6cbeginE,(_ZN40_INTERNAL_dc7843d3_4_k_cu_8a148c9f_168244cuda3std3__48in_placeE - _ZN40_INTERNAL_dc7843d3_4_k_cu_8a148c9f_168244cuda3std3__45__cpo6cbeginE)
_ZN40_INTERNAL_dc7843d3_4_k_cu_8a148c9f_168244cuda3std3__45__cpo6cbeginE:
	.zero		1
	.type		_ZN40_INTERNAL_dc7843d3_4_k_cu_8a148c9f_168244cuda3std3__48in_placeE,@object
	.size		_ZN40_INTERNAL_dc7843d3_4_k_cu_8a148c9f_168244cuda3std3__48in_placeE,(_ZN40_INTERNAL_dc7843d3_4_k_cu_8a148c9f_168244cuda3std6ranges3__45__cpo9iter_moveE - _ZN40_INTERNAL_dc7843d3_4_k_cu_8a148c9f_168244cuda3std3__48in_placeE)
_ZN40_INTERNAL_dc7843d3_4_k_cu_8a148c9f_168244cuda3std3__48in_placeE:
	.zero		1
	.type		_ZN40_INTERNAL_dc7843d3_4_k_cu_8a148c9f_168244cuda3std6ranges3__45__cpo9iter_moveE,@object
	.size		_ZN40_INTERNAL_dc7843d3_4_k_cu_8a148c9f_168244cuda3std6ranges3__45__cpo9iter_moveE,(_ZN40_INTERNAL_dc7843d3_4_k_cu_8a148c9f_168244cuda3std3__45__cpo5beginE - _ZN40_INTERNAL_dc7843d3_4_k_cu_8a148c9f_168244cuda3std6ranges3__45__cpo9iter_moveE)
_ZN40_INTERNAL_dc7843d3_4_k_cu_8a148c9f_168244cuda3std6ranges3__45__cpo9iter_moveE:
	.zero		1
	.type		_ZN40_INTERNAL_dc7843d3_4_k_cu_8a148c9f_168244cuda3std3__45__cpo5beginE,@object
	.size		_ZN40_INTERNAL_dc7843d3_4_k_cu_8a148c9f_168244cuda3std3__45__cpo5beginE,(_ZN40_INTERNAL_dc7843d3_4_k_cu_8a148c9f_168244cuda3std3__442_GLOBAL__N__dc7843d3_4_k_cu_8a148c9f_168246ignoreE - _ZN40_INTERNAL_dc7843d3_4_k_cu_8a148c9f_168244cuda3std3__45__cpo5beginE)
_ZN40_INTERNAL_dc7843d3_4_k_cu_8a148c9f_168244cuda3std3__45__cpo5beginE:
	.zero		1
	.type		_ZN40_INTERNAL_dc7843d3_4_k_cu_8a148c9f_168244cuda3std3__442_GLOBAL__N__dc7843d3_4_k_cu_8a148c9f_168246ignoreE,@object
	.size		_ZN40_INTERNAL_dc7843d3_4_k_cu_8a148c9f_168244cuda3std3__442_GLOBAL__N__dc7843d3_4_k_cu_8a148c9f_168246ignoreE,(_ZN40_INTERNAL_dc7843d3_4_k_cu_8a148c9f_168244cute7productE - _ZN40_INTERNAL_dc7843d3_4_k_cu_8a148c9f_168244cuda3std3__442_GLOBAL__N__dc7843d3_4_k_cu_8a148c9f_168246ignoreE)
_ZN40_INTERNAL_dc7843d3_4_k_cu_8a148c9f_168244cuda3std3__442_GLOBAL__N__dc7843d3_4_k_cu_8a148c9f_168246ignoreE:
	.zero		1
	.type		_ZN40_INTERNAL_dc7843d3_4_k_cu_8a148c9f_168244cute7productE,@object
	.size		_ZN40_INTERNAL_dc7843d3_4_k_cu_8a148c9f_168244cute7productE,(_ZN40_INTERNAL_dc7843d3_4_k_cu_8a148c9f_168244cuda3std3__45__cpo3endE - _ZN40_INTERNAL_dc7843d3_4_k_cu_8a148c9f_168244cute7productE)
_ZN40_INTERNAL_dc7843d3_4_k_cu_8a148c9f_168244cute7productE:
	.zero		1
	.type		_ZN40_INTERNAL_dc7843d3_4_k_cu_8a148c9f_168244cuda3std3__45__cpo3endE,@object
	.size		_ZN40_INTERNAL_dc7843d3_4_k_cu_8a148c9f_168244cuda3std3__45__cpo3endE,(_ZN40_INTERNAL_dc7843d3_4_k_cu_8a148c9f_168244cuda3std3__419piecewise_constructE - _ZN40_INTERNAL_dc7843d3_4_k_cu_8a148c9f_168244cuda3std3__45__cpo3endE)
_ZN40_INTERNAL_dc7843d3_4_k_cu_8a148c9f_168244cuda3std3__45__cpo3endE:
	.zero		1
	.type		_ZN40_INTERNAL_dc7843d3_4_k_cu_8a148c9f_168244cuda3std3__419piecewise_constructE,@object
	.size		_ZN40_INTERNAL_dc7843d3_4_k_cu_8a148c9f_168244cuda3std3__419piecewise_constructE,(_ZN40_INTERNAL_dc7843d3_4_k_cu_8a148c9f_168244cuda3std3__45__cpo4cendE - _ZN40_INTERNAL_dc7843d3_4_k_cu_8a148c9f_168244cuda3std3__419piecewise_constructE)
_ZN40_INTERNAL_dc7843d3_4_k_cu_8a148c9f_168244cuda3std3__419piecewise_constructE:
	.zero		1
	.type		_ZN40_INTERNAL_dc7843d3_4_k_cu_8a148c9f_168244cuda3std3__45__cpo4cendE,@object
	.size		_ZN40_INTERNAL_dc7843d3_4_k_cu_8a148c9f_168244cuda3std3__45__cpo4cendE,(_ZN40_INTERNAL_dc7843d3_4_k_cu_8a148c9f_168244cuda3std6ranges3__45__cpo4swapE - _ZN40_INTERNAL_dc7843d3_4_k_cu_8a148c9f_168244cuda3std3__45__cpo4cendE)
_ZN40_INTERNAL_dc7843d3_4_k_cu_8a148c9f_168244cuda3std3__45__cpo4cendE:
	.zero		1
	.type		_ZN40_INTERNAL_dc7843d3_4_k_cu_8a148c9f_168244cuda3std6ranges3__45__cpo4swapE,@object
	.size		_ZN40_INTERNAL_dc7843d3_4_k_cu_8a148c9f_168244cuda3std6ranges3__45__cpo4swapE,(.L_7 - _ZN40_INTERNAL_dc7843d3_4_k_cu_8a148c9f_168244cuda3std6ranges3__45__cpo4swapE)
_ZN40_INTERNAL_dc7843d3_4_k_cu_8a148c9f_168244cuda3std6ranges3__45__cpo4swapE:
	.zero		1
.L_7:


//--------------------- .nv.constant0._ZN7cutlass13device_kernelINS_4gemm6kernel13GemmUniversalIN4cute5tupleIJiiiiEEENS1_10collective13CollectiveMmaINS1_37MainloopSm90TmaGmmaWarpSpecializedFP8ILi9ENS5_IJNS4_1CILi1EEENSA_ILi8EEESB_EEENS1_35KernelTmaWarpSpecializedCooperativeEEENS5_IJNSA_ILi256EEENSA_ILi128EEENSA_ILi64EEEEEENS_12float_e4m3_tENS5_IJlSB_lEEESK_SL_NS4_8TiledMMAINS4_8MMA_AtomIJNS4_4SM904GMMA31MMA_64x128x32_F32E4M3E4M3_SS_TNILNSP_7ScaleInE1ELSR_1EEEEEENS4_6LayoutINS5_IJNSA_ILi2EEESB_SB_EEENS5_IJSB_NSA_ILi0EEESX_EEEEENS5_IJNS4_10UnderscoreES10_S10_EEEEENS4_23SM90_TMA_LOAD_MULTICASTENS4_14ComposedLayoutINS4_7SwizzleILi2ELi4ELi3EEENS4_18smem_ptr_flag_bitsILi8EEENSU_INS5_IJSC_SI_EEENS5_IJSI_SB_EEEEEEEvNS4_8identityENS4_13SM90_TMA_LOADES1C_vS1D_EENS_8epilogue10collective6detail29Sm90TmaWarpSpecializedAdapterINS1H_15DefaultEpilogueISK_SL_SL_NS1G_6thread17LinearCombinationISK_Li1EffLNS1L_9ScaleType4KindE0ELNS_15FloatRoundStyleE2ESK_EENS1_15EpilogueDefaultEEEEEvvEEEEvNT_6ParamsE --------------------------
	.section	.nv.constant0._ZN7cutlass13device_kernelINS_4gemm6kernel13GemmUniversalIN4cute5tupleIJiiiiEEENS1_10collective13CollectiveMmaINS1_37MainloopSm90TmaGmmaWarpSpecializedFP8ILi9ENS5_IJNS4_1CILi1EEENSA_ILi8EEESB_EEENS1_35KernelTmaWarpSpecializedCooperativeEEENS5_IJNSA_ILi256EEENSA_ILi128EEENSA_ILi64EEEEEENS_12float_e4m3_tENS5_IJlSB_lEEESK_SL_NS4_8TiledMMAINS4_8MMA_AtomIJNS4_4SM904GMMA31MMA_64x128x32_F32E4M3E4M3_SS_TNILNSP_7ScaleInE1ELSR_1EEEEEENS4_6LayoutINS5_IJNSA_ILi2EEESB_SB_EEENS5_IJSB_NSA_ILi0EEESX_EEEEENS5_IJNS4_10UnderscoreES10_S10_EEEEENS4_23SM90_TMA_LOAD_MULTICASTENS4_14ComposedLayoutINS4_7SwizzleILi2ELi4ELi3EEENS4_18smem_ptr_flag_bitsILi8EEENSU_INS5_IJSC_SI_EEENS5_IJSI_SB_EEEEEEEvNS4_8identityENS4_13SM90_TMA_LOADES1C_vS1D_EENS_8epilogue10collective6detail29Sm90TmaWarpSpecializedAdapterINS1H_15DefaultEpilogueISK_SL_SL_NS1G_6thread17LinearCombinationISK_Li1EffLNS1L_9ScaleType4KindE0ELNS_15FloatRoundStyleE2ESK_EENS1_15EpilogueDefaultEEEEEvvEEEEvNT_6ParamsE,"a",@progbits
	.sectionflags	@""
	.align	4
.nv.constant0._ZN7cutlass13device_kernelINS_4gemm6kernel13GemmUniversalIN4cute5tupleIJiiiiEEENS1_10collective13CollectiveMmaINS1_37MainloopSm90TmaGmmaWarpSpecializedFP8ILi9ENS5_IJNS4_1CILi1EEENSA_ILi8EEESB_EEENS1_35KernelTmaWarpSpecializedCooperativeEEENS5_IJNSA_ILi256EEENSA_ILi128EEENSA_ILi64EEEEEENS_12float_e4m3_tENS5_IJlSB_lEEESK_SL_NS4_8TiledMMAINS4_8MMA_AtomIJNS4_4SM904GMMA31MMA_64x128x32_F32E4M3E4M3_SS_TNILNSP_7ScaleInE1ELSR_1EEEEEENS4_6LayoutINS5_IJNSA_ILi2EEESB_SB_EEENS5_IJSB_NSA_ILi0EEESX_EEEEENS5_IJNS4_10UnderscoreES10_S10_EEEEENS4_23SM90_TMA_LOAD_MULTICASTENS4_14ComposedLayoutINS4_7SwizzleILi2ELi4ELi3EEENS4_18smem_ptr_flag_bitsILi8EEENSU_INS5_IJSC_SI_EEENS5_IJSI_SB_EEEEEEEvNS4_8identityENS4_13SM90_TMA_LOADES1C_vS1D_EENS_8epilogue10collective6detail29Sm90TmaWarpSpecializedAdapterINS1H_15DefaultEpilogueISK_SL_SL_NS1G_6thread17LinearCombinationISK_Li1EffLNS1L_9ScaleType4KindE0ELNS_15FloatRoundStyleE2ESK_EENS1_15EpilogueDefaultEEEEEvvEEEEvNT_6ParamsE:
	.zero		1664


//--------------------- SYMBOLS --------------------------

	.type		.nv.reservedSmem.offset0,@object
	.size		.nv.reservedSmem.offset0,0x4
